// auto-generated by cutlass_sweep.gemm — config: {"arch": "sm_100", "cluster_m": 1, "cluster_n": 1, "dtype": "e4m3", "dtype_b": "e5m2", "layout": "nn", "stages": 0, "tile_k": 128, "tile_m": 64, "tile_n": 256}
#include "cutlass/cutlass.h"
#include "cutlass/gemm/collective/collective_builder.hpp"
#include "cutlass/gemm/device/gemm_universal_adapter.h"
#include "cutlass/gemm/kernel/gemm_universal.hpp"
#include "cutlass/epilogue/collective/collective_builder.hpp"

using ElemA = cutlass::float_e4m3_t;
using ElemB = cutlass::float_e5m2_t;
using ElemCD = cutlass::float_e4m3_t;
using Acc  = float;
using TileShape    = cute::Shape<cute::_64, cute::_256, cute::_128>;
using ClusterShape = cute::Shape<cute::_1, cute::_1, cute::_1>;

using CollectiveEpilogue = typename cutlass::epilogue::collective::CollectiveBuilder<
    cutlass::arch::Sm100, cutlass::arch::OpClassTensorOp,
    TileShape, ClusterShape,
    cutlass::epilogue::collective::EpilogueTileAuto,
    Acc, Acc,
    ElemCD, cutlass::layout::RowMajor, 128 / cutlass::sizeof_bits<ElemCD>::value,
    ElemCD, cutlass::layout::RowMajor, 128 / cutlass::sizeof_bits<ElemCD>::value,
    cutlass::epilogue::collective::EpilogueScheduleAuto
  >::CollectiveOp;

using CollectiveMainloop = typename cutlass::gemm::collective::CollectiveBuilder<
    cutlass::arch::Sm100, cutlass::arch::OpClassTensorOp,
    ElemA, cutlass::layout::RowMajor, 128 / cutlass::sizeof_bits<ElemA>::value,
    ElemB, cutlass::layout::RowMajor, 128 / cutlass::sizeof_bits<ElemB>::value,
    Acc,
    TileShape, ClusterShape,
    cutlass::gemm::collective::StageCountAutoCarveout<static_cast<int>(sizeof(typename CollectiveEpilogue::SharedStorage))>,
    cutlass::gemm::collective::KernelScheduleAuto
  >::CollectiveOp;

using GemmKernel = cutlass::gemm::kernel::GemmUniversal<
    cute::Shape<int,int,int,int>,
    CollectiveMainloop,
    CollectiveEpilogue
>;
using Gemm = cutlass::gemm::device::GemmUniversalAdapter<GemmKernel>;

// Force the device kernel symbol into the cubin without needing a host main.
auto* _anchor = &cutlass::device_kernel<GemmKernel>;


// ===== COMPILED SASS (sm_100a) =====

	.target	sm_100a

	.elftype	@"ET_EXEC"


//--------------------- .note.nv.tkinfo           --------------------------
	.section	.note.nv.tkinfo,"",@"SHT_NOTE"
	.sectionflags	@"SHF_NOTE_NV_TKINFO"
	.tkinfo
        /*0018*/ 	.word	0x00000002
        /*0030*/ 	.string	""
        /*0030*/ 	.string	"ptxas"
        /*0030*/ 	.string	"Cuda compilation tools, release 13.0, V13.0.88"
        /*0030*/ 	.string	"Build cuda_13.0.r13.0/compiler.36424714_0"
        /*0030*/ 	.string	"-arch sm_100a -m 64 "



//--------------------- .note.nv.cuinfo           --------------------------
	.section	.note.nv.cuinfo,"",@"SHT_NOTE"
	.sectionflags	@"SHF_NOTE_NV_CUINFO"
        /*0018*/ 	.short	0x0002
        /*001a*/ 	.short	0x0064
        /*001c*/ 	.short	0x0082
	.zero		2


//--------------------- .nv.info                  --------------------------
	.section	.nv.info,"",@"SHT_CUDA_INFO"
	.align	4


	//----- nvinfo : EIATTR_REGCOUNT
	.align		4
        /*0000*/ 	.byte	0x04, 0x2f
        /*0002*/ 	.short	(.L_20 - .L_19)
	.align		4
.L_19:
        /*0004*/ 	.word	index@(_ZN7cutlass13device_kernelINS_4gemm6kernel13GemmUniversalIN4cute5tupleIJiiiiEEENS1_10collective13CollectiveMmaINS1_35MainloopSm100TmaUmmaWarpSpecializedILi5ELi2ELi4ENS5_IJNS4_1CILi1EEESB_SB_EEEEENS5_IJNSA_ILi64EEENSA_ILi256EEENSA_ILi128EEEEEENS_12float_e4m3_tENS5_IJlSB_lEEENS_12float_e5m2_tENS5_IJSB_llEEENS4_8TiledMMAINS4_8MMA_AtomIJNS4_10MMA_TraitsINS4_19SM100_MMA_F8F6F4_SSEJSI_SK_fSE_SF_NS4_17integral_constantINS4_4UMMA5MajorELSS_0EEENSQ_ISS_LSS_1EEENSQ_INSR_7ScaleInELSV_0EEESW_EEEEEENS4_6LayoutISC_NS5_IJNSA_ILi0EEES10_S10_EEEEENS5_IJNS4_10UnderscoreES13_S13_EEEEENS4_13SM90_TMA_LOADENS4_14ComposedLayoutINS4_7SwizzleILi3ELi4ELi3EEENS4_18smem_ptr_flag_bitsILi8EEENSZ_INS5_IJNSA_ILi8EEESG_EEENS5_IJSG_SB_EEEEEEEvNS4_8identityES16_NS17_IS19_S1B_NSZ_INS5_IJSG_S1C_EEENS5_IJSB_SG_EEEEEEEvS1H_EENS_8epilogue10collective18CollectiveEpilogueINS1N_23Sm100TmaWarpSpecializedILi4ELi2ELi32ELb0ELb0EEEJSH_NS5_IJNSZ_ISE_SB_EES1S_EEESI_SJ_SI_SJ_NS1N_6fusion15FusionCallbacksIS1R_NS1U_17LinearCombinationISI_fSI_fLNS_15FloatRoundStyleE2EEESH_S1T_JEEENS4_5SM1004TMEM4LOAD26SM100_TMEM_LOAD_16dp32b32xES16_NS17_INS18_ILi2ELi4ELi3EEES1B_NSZ_INS5_IJS1C_SE_EEENS5_IJSE_SB_EEEEEEENS4_39AutoVectorizingCopyWithAssumedAlignmentILi128EEENS4_14SM90_TMA_STOREES28_S2A_S2A_EEEvvEEEEvNT_6ParamsE)
        /*0008*/ 	.word	0x00000079


	//----- nvinfo : EIATTR_FRAME_SIZE
	.align		4
.L_20:
        /*000c*/ 	.byte	0x04, 0x11
        /*000e*/ 	.short	(.L_22 - .L_21)
	.align		4
.L_21:
        /*0010*/ 	.word	index@($__internal_2_$__cuda_sm10x_tcgen05_guardrail_trap_unallocated_columns_being_dealloced)
        /*0014*/ 	.word	0x00000000


	//----- nvinfo : EIATTR_FRAME_SIZE
	.align		4
.L_22:
        /*0018*/ 	.byte	0x04, 0x11
        /*001a*/ 	.short	(.L_24 - .L_23)
	.align		4
.L_23:
        /*001c*/ 	.word	index@($__internal_1_$__cuda_sm10x_tcgen05_guardrail_trap_phase_invalid_during_alloc)
        /*0020*/ 	.word	0x00000000


	//----- nvinfo : EIATTR_FRAME_SIZE
	.align		4
.L_24:
        /*0024*/ 	.byte	0x04, 0x11
        /*0026*/ 	.short	(.L_26 - .L_25)
	.align		4
.L_25:
        /*0028*/ 	.word	index@($__internal_0_$__cuda_sm10x_tcgen05_guardrail_trap_col_being_dealloced_not_returned_by_alloc)
        /*002c*/ 	.word	0x00000000


	//----- nvinfo : EIATTR_FRAME_SIZE
	.align		4
.L_26:
        /*0030*/ 	.byte	0x04, 0x11
        /*0032*/ 	.short	(.L_28 - .L_27)
	.align		4
.L_27:
        /*0034*/ 	.word	index@(_ZN7cutlass13device_kernelINS_4gemm6kernel13GemmUniversalIN4cute5tupleIJiiiiEEENS1_10collective13CollectiveMmaINS1_35MainloopSm100TmaUmmaWarpSpecializedILi5ELi2ELi4ENS5_IJNS4_1CILi1EEESB_SB_EEEEENS5_IJNSA_ILi64EEENSA_ILi256EEENSA_ILi128EEEEEENS_12float_e4m3_tENS5_IJlSB_lEEENS_12float_e5m2_tENS5_IJSB_llEEENS4_8TiledMMAINS4_8MMA_AtomIJNS4_10MMA_TraitsINS4_19SM100_MMA_F8F6F4_SSEJSI_SK_fSE_SF_NS4_17integral_constantINS4_4UMMA5MajorELSS_0EEENSQ_ISS_LSS_1EEENSQ_INSR_7ScaleInELSV_0EEESW_EEEEEENS4_6LayoutISC_NS5_IJNSA_ILi0EEES10_S10_EEEEENS5_IJNS4_10UnderscoreES13_S13_EEEEENS4_13SM90_TMA_LOADENS4_14ComposedLayoutINS4_7SwizzleILi3ELi4ELi3EEENS4_18smem_ptr_flag_bitsILi8EEENSZ_INS5_IJNSA_ILi8EEESG_EEENS5_IJSG_SB_EEEEEEEvNS4_8identityES16_NS17_IS19_S1B_NSZ_INS5_IJSG_S1C_EEENS5_IJSB_SG_EEEEEEEvS1H_EENS_8epilogue10collective18CollectiveEpilogueINS1N_23Sm100TmaWarpSpecializedILi4ELi2ELi32ELb0ELb0EEEJSH_NS5_IJNSZ_ISE_SB_EES1S_EEESI_SJ_SI_SJ_NS1N_6fusion15FusionCallbacksIS1R_NS1U_17LinearCombinationISI_fSI_fLNS_15FloatRoundStyleE2EEESH_S1T_JEEENS4_5SM1004TMEM4LOAD26SM100_TMEM_LOAD_16dp32b32xES16_NS17_INS18_ILi2ELi4ELi3EEES1B_NSZ_INS5_IJS1C_SE_EEENS5_IJSE_SB_EEEEEEENS4_39AutoVectorizingCopyWithAssumedAlignmentILi128EEENS4_14SM90_TMA_STOREES28_S2A_S2A_EEEvvEEEEvNT_6ParamsE)
        /*0038*/ 	.word	0x00000000


	//----- nvinfo : EIATTR_MIN_STACK_SIZE
	.align		4
.L_28:
        /*003c*/ 	.byte	0x04, 0x12
        /*003e*/ 	.short	(.L_30 - .L_29)
	.align		4
.L_29:
        /*0040*/ 	.word	index@(_ZN7cutlass13device_kernelINS_4gemm6kernel13GemmUniversalIN4cute5tupleIJiiiiEEENS1_10collective13CollectiveMmaINS1_35MainloopSm100TmaUmmaWarpSpecializedILi5ELi2ELi4ENS5_IJNS4_1CILi1EEESB_SB_EEEEENS5_IJNSA_ILi64EEENSA_ILi256EEENSA_ILi128EEEEEENS_12float_e4m3_tENS5_IJlSB_lEEENS_12float_e5m2_tENS5_IJSB_llEEENS4_8TiledMMAINS4_8MMA_AtomIJNS4_10MMA_TraitsINS4_19SM100_MMA_F8F6F4_SSEJSI_SK_fSE_SF_NS4_17integral_constantINS4_4UMMA5MajorELSS_0EEENSQ_ISS_LSS_1EEENSQ_INSR_7ScaleInELSV_0EEESW_EEEEEENS4_6LayoutISC_NS5_IJNSA_ILi0EEES10_S10_EEEEENS5_IJNS4_10UnderscoreES13_S13_EEEEENS4_13SM90_TMA_LOADENS4_14ComposedLayoutINS4_7SwizzleILi3ELi4ELi3EEENS4_18smem_ptr_flag_bitsILi8EEENSZ_INS5_IJNSA_ILi8EEESG_EEENS5_IJSG_SB_EEEEEEEvNS4_8identityES16_NS17_IS19_S1B_NSZ_INS5_IJSG_S1C_EEENS5_IJSB_SG_EEEEEEEvS1H_EENS_8epilogue10collective18CollectiveEpilogueINS1N_23Sm100TmaWarpSpecializedILi4ELi2ELi32ELb0ELb0EEEJSH_NS5_IJNSZ_ISE_SB_EES1S_EEESI_SJ_SI_SJ_NS1N_6fusion15FusionCallbacksIS1R_NS1U_17LinearCombinationISI_fSI_fLNS_15FloatRoundStyleE2EEESH_S1T_JEEENS4_5SM1004TMEM4LOAD26SM100_TMEM_LOAD_16dp32b32xES16_NS17_INS18_ILi2ELi4ELi3EEES1B_NSZ_INS5_IJS1C_SE_EEENS5_IJSE_SB_EEEEEEENS4_39AutoVectorizingCopyWithAssumedAlignmentILi128EEENS4_14SM90_TMA_STOREES28_S2A_S2A_EEEvvEEEEvNT_6ParamsE)
        /*0044*/ 	.word	0x00000000
.L_30:


//--------------------- .nv.compat                --------------------------
	.section	.nv.compat,"",@"SHT_CUDA_COMPAT_INFO"
	.align	4
        /*0000*/ 	.byte	0x02, 0x09, 0x01, 0x00, 0x02, 0x02, 0x02, 0x00, 0x02, 0x05, 0x05, 0x00, 0x03, 0x07, 0x01, 0x01
        /*0010*/ 	.byte	0x02, 0x03, 0x01, 0x00, 0x02, 0x06, 0x01, 0x00, 0x04, 0x0b, 0x08, 0x00, 0x09, 0x00, 0x00, 0x00
        /*0020*/ 	.byte	0x00, 0x00, 0x00, 0x00


//--------------------- .nv.info._ZN7cutlass13device_kernelINS_4gemm6kernel13GemmUniversalIN4cute5tupleIJiiiiEEENS1_10collective13CollectiveMmaINS1_35MainloopSm100TmaUmmaWarpSpecializedILi5ELi2ELi4ENS5_IJNS4_1CILi1EEESB_SB_EEEEENS5_IJNSA_ILi64EEENSA_ILi256EEENSA_ILi128EEEEEENS_12float_e4m3_tENS5_IJlSB_lEEENS_12float_e5m2_tENS5_IJSB_llEEENS4_8TiledMMAINS4_8MMA_AtomIJNS4_10MMA_TraitsINS4_19SM100_MMA_F8F6F4_SSEJSI_SK_fSE_SF_NS4_17integral_constantINS4_4UMMA5MajorELSS_0EEENSQ_ISS_LSS_1EEENSQ_INSR_7ScaleInELSV_0EEESW_EEEEEENS4_6LayoutISC_NS5_IJNSA_ILi0EEES10_S10_EEEEENS5_IJNS4_10UnderscoreES13_S13_EEEEENS4_13SM90_TMA_LOADENS4_14ComposedLayoutINS4_7SwizzleILi3ELi4ELi3EEENS4_18smem_ptr_flag_bitsILi8EEENSZ_INS5_IJNSA_ILi8EEESG_EEENS5_IJSG_SB_EEEEEEEvNS4_8identityES16_NS17_IS19_S1B_NSZ_INS5_IJSG_S1C_EEENS5_IJSB_SG_EEEEEEEvS1H_EENS_8epilogue10collective18CollectiveEpilogueINS1N_23Sm100TmaWarpSpecializedILi4ELi2ELi32ELb0ELb0EEEJSH_NS5_IJNSZ_ISE_SB_EES1S_EEESI_SJ_SI_SJ_NS1N_6fusion15FusionCallbacksIS1R_NS1U_17LinearCombinationISI_fSI_fLNS_15FloatRoundStyleE2EEESH_S1T_JEEENS4_5SM1004TMEM4LOAD26SM100_TMEM_LOAD_16dp32b32xES16_NS17_INS18_ILi2ELi4ELi3EEES1B_NSZ_INS5_IJS1C_SE_EEENS5_IJSE_SB_EEEEEEENS4_39AutoVectorizingCopyWithAssumedAlignmentILi128EEENS4_14SM90_TMA_STOREES28_S2A_S2A_EEEvvEEEEvNT_6ParamsE --------------------------
	.section	.nv.info._ZN7cutlass13device_kernelINS_4gemm6kernel13GemmUniversalIN4cute5tupleIJiiiiEEENS1_10collective13CollectiveMmaINS1_35MainloopSm100TmaUmmaWarpSpecializedILi5ELi2ELi4ENS5_IJNS4_1CILi1EEESB_SB_EEEEENS5_IJNSA_ILi64EEENSA_ILi256EEENSA_ILi128EEEEEENS_12float_e4m3_tENS5_IJlSB_lEEENS_12float_e5m2_tENS5_IJSB_llEEENS4_8TiledMMAINS4_8MMA_AtomIJNS4_10MMA_TraitsINS4_19SM100_MMA_F8F6F4_SSEJSI_SK_fSE_SF_NS4_17integral_constantINS4_4UMMA5MajorELSS_0EEENSQ_ISS_LSS_1EEENSQ_INSR_7ScaleInELSV_0EEESW_EEEEEENS4_6LayoutISC_NS5_IJNSA_ILi0EEES10_S10_EEEEENS5_IJNS4_10UnderscoreES13_S13_EEEEENS4_13SM90_TMA_LOADENS4_14ComposedLayoutINS4_7SwizzleILi3ELi4ELi3EEENS4_18smem_ptr_flag_bitsILi8EEENSZ_INS5_IJNSA_ILi8EEESG_EEENS5_IJSG_SB_EEEEEEEvNS4_8identityES16_NS17_IS19_S1B_NSZ_INS5_IJSG_S1C_EEENS5_IJSB_SG_EEEEEEEvS1H_EENS_8epilogue10collective18CollectiveEpilogueINS1N_23Sm100TmaWarpSpecializedILi4ELi2ELi32ELb0ELb0EEEJSH_NS5_IJNSZ_ISE_SB_EES1S_EEESI_SJ_SI_SJ_NS1N_6fusion15FusionCallbacksIS1R_NS1U_17LinearCombinationISI_fSI_fLNS_15FloatRoundStyleE2EEESH_S1T_JEEENS4_5SM1004TMEM4LOAD26SM100_TMEM_LOAD_16dp32b32xES16_NS17_INS18_ILi2ELi4ELi3EEES1B_NSZ_INS5_IJS1C_SE_EEENS5_IJSE_SB_EEEEEEENS4_39AutoVectorizingCopyWithAssumedAlignmentILi128EEENS4_14SM90_TMA_STOREES28_S2A_S2A_EEEvvEEEEvNT_6ParamsE,"",@"SHT_CUDA_INFO"
	.sectionflags	@""
	.align	4


	//----- nvinfo : EIATTR_CUDA_API_VERSION
	.align		4
        /*0000*/ 	.byte	0x04, 0x37
        /*0002*/ 	.short	(.L_32 - .L_31)
.L_31:
        /*0004*/ 	.word	0x00000082


	//----- nvinfo : EIATTR_KPARAM_INFO
	.align		4
.L_32:
        /*0008*/ 	.byte	0x04, 0x17
        /*000a*/ 	.short	(.L_34 - .L_33)
.L_33:
        /*000c*/ 	.word	0x00000000
        /*0010*/ 	.short	0x0000
        /*0012*/ 	.short	0x0000
        /*0014*/ 	.byte	0x00, 0xf0, 0x01, 0x20


	//----- nvinfo : EIATTR_AT_ENTRY_FRAGMENTS
	.align		4
.L_34:
        /*0018*/ 	.byte	0x04, 0x4f
        /*001a*/ 	.short	(.L_36 - .L_35)


	//   ....[0]....
.L_35:
        /*001c*/ 	.word	0x00000006


	//----- nvinfo : EIATTR_RESERVED_SMEM_USED
	.align		4
.L_36:
        /*0020*/ 	.byte	0x01, 0x41
	.zero		2


	//----- nvinfo : EIATTR_SPARSE_MMA_MASK
	.align		4
        /*0024*/ 	.byte	0x03, 0x50
        /*0026*/ 	.short	0x0000


	//----- nvinfo : EIATTR_TCGEN05_1CTA_USED
	.align		4
        /*0028*/ 	.byte	0x01, 0x51
	.zero		2


	//----- nvinfo : EIATTR_MAXREG_COUNT
	.align		4
        /*002c*/ 	.byte	0x03, 0x1b
        /*002e*/ 	.short	0x00ff


	//----- nvinfo : EIATTR_NUM_BARRIERS
	.align		4
        /*0030*/ 	.byte	0x02, 0x4c
        /*0032*/ 	.byte	0x07
	.zero		1


	//----- nvinfo : EIATTR_EXTERNS
	.align		4
        /*0034*/ 	.byte	0x04, 0x0f
        /*0036*/ 	.short	(.L_38 - .L_37)


	//   ....[0]....
	.align		4
.L_37:
        /*0038*/ 	.word	index@(__assertfail)


	//----- nvinfo : EIATTR_MERCURY_ISA_VERSION
	.align		4
.L_38:
        /*003c*/ 	.byte	0x03, 0x5f
        /*003e*/ 	.short	0x0101


	//----- nvinfo : EIATTR_INT_WARP_WIDE_INSTR_OFFSETS
	.align		4
        /*0040*/ 	.byte	0x04, 0x31
        /*0042*/ 	.short	(.L_40 - .L_39)


	//   ....[0]....
.L_39:
        /*0044*/ 	.word	0x00001ec0


	//   ....[1]....
        /*0048*/ 	.word	0x000039f0


	//   ....[2]....
        /*004c*/ 	.word	0x00003a20


	//   ....[3]....
        /*0050*/ 	.word	0x00003a70


	//   ....[4]....
        /*0054*/ 	.word	0x00004390


	//   ....[5]....
        /*0058*/ 	.word	0x000043f0


	//   ....[6]....
        /*005c*/ 	.word	0x000044d0


	//   ....[7]....
        /*0060*/ 	.word	0x00004540


	//   ....[8]....
        /*0064*/ 	.word	0x00004650


	//   ....[9]....
        /*0068*/ 	.word	0x000046e0


	//   ....[10]....
        /*006c*/ 	.word	0x000048b0


	//   ....[11]....
        /*0070*/ 	.word	0x00004a10


	//----- nvinfo : EIATTR_COOP_GROUP_MASK_REGIDS
	.align		4
.L_40:
        /*0074*/ 	.byte	0x04, 0x29
        /*0076*/ 	.short	(.L_42 - .L_41)


	//   ....[0]....
.L_41:
        /*0078*/ 	.word	0xffffffff


	//   ....[1]....
        /*007c*/ 	.word	0xffffffff


	//   ....[2]....
        /*0080*/ 	.word	0xffffffff


	//   ....[3]....
        /*0084*/ 	.word	0xffffffff


	//   ....[4]....
        /*0088*/ 	.word	0xffffffff


	//   ....[5]....
        /*008c*/ 	.word	0xffffffff


	//   ....[6]....
        /*0090*/ 	.word	0xffffffff


	//   ....[7]....
        /*0094*/ 	.word	0xffffffff


	//   ....[8]....
        /*0098*/ 	.word	0xffffffff


	//   ....[9]....
        /*009c*/ 	.word	0xffffffff


	//   ....[10]....
        /*00a0*/ 	.word	0xffffffff


	//   ....[11]....
        /*00a4*/ 	.word	0xffffffff


	//   ....[12]....
        /*00a8*/ 	.word	0xffffffff


	//----- nvinfo : EIATTR_COOP_GROUP_INSTR_OFFSETS
	.align		4
.L_42:
        /*00ac*/ 	.byte	0x04, 0x28
        /*00ae*/ 	.short	(.L_44 - .L_43)


	//   ....[0]....
.L_43:
        /*00b0*/ 	.word	0x00000090


	//   ....[1]....
        /*00b4*/ 	.word	0x000004d0


	//   ....[2]....
        /*00b8*/ 	.word	0x00000660


	//   ....[3]....
        /*00bc*/ 	.word	0x00000800


	//   ....[4]....
        /*00c0*/ 	.word	0x00000900


	//   ....[5]....
        /*00c4*/ 	.word	0x00000a70


	//   ....[6]....
        /*00c8*/ 	.word	0x00000c10


	//   ....[7]....
        /*00cc*/ 	.word	0x00001da0


	//   ....[8]....
        /*00d0*/ 	.word	0x00002c10


	//   ....[9]....
        /*00d4*/ 	.word	0x00002e20


	//   ....[10]....
        /*00d8*/ 	.word	0x00002e50


	//   ....[11]....
        /*00dc*/ 	.word	0x000038e0


	//   ....[12]....
        /*00e0*/ 	.word	0x00003b10


	//----- nvinfo : EIATTR_VRC_CTA_INIT_COUNT
	.align		4
.L_44:
        /*00e4*/ 	.byte	0x02, 0x4a
        /*00e6*/ 	.byte	0x80
	.zero		1


	//----- nvinfo : EIATTR_SYSCALL_OFFSETS
	.align		4
        /*00e8*/ 	.byte	0x04, 0x46
        /*00ea*/ 	.short	(.L_46 - .L_45)


	//   ....[0]....
.L_45:
        /*00ec*/ 	.word	0x00005490


	//   ....[1]....
        /*00f0*/ 	.word	0x000055d0


	//   ....[2]....
        /*00f4*/ 	.word	0x00005dd0


	//   ....[3]....
        /*00f8*/ 	.word	0x00006b70


	//   ....[4]....
        /*00fc*/ 	.word	0x000078d0


	//   ....[5]....
        /*0100*/ 	.word	0x00008660


	//----- nvinfo : EIATTR_MBARRIER_INSTR_OFFSETS
	.align		4
.L_46:
        /*0104*/ 	.byte	0x04, 0x39
        /*0106*/ 	.short	(.L_48 - .L_47)


	//   ....[0]....
.L_47:
        /*0108*/ 	.word	0x000005b0
        /*010c*/ 	.word	0x000000ff
        /*0110*/ 	.word	0x00000000
        /*0114*/ 	.short	0x0100
        /*0116*/ 	.byte	0x05
	.zero		1


	//   ....[1]....
        /*0118*/ 	.word	0x000005c0
        /*011c*/ 	.word	0x000000ff
        /*0120*/ 	.word	0x00000028
        /*0124*/ 	.short	0x0100
        /*0126*/ 	.byte	0x05
	.zero		1


	//   ....[2]....
        /*0128*/ 	.word	0x000005d0
        /*012c*/ 	.word	0x000000ff
        /*0130*/ 	.word	0x00000008
        /*0134*/ 	.short	0x0100
        /*0136*/ 	.byte	0x05
	.zero		1


	//   ....[3]....
        /*0138*/ 	.word	0x000005e0
        /*013c*/ 	.word	0x000000ff
        /*0140*/ 	.word	0x00000030
        /*0144*/ 	.short	0x0100
        /*0146*/ 	.byte	0x05
	.zero		1


	//   ....[4]....
        /*0148*/ 	.word	0x000005f0
        /*014c*/ 	.word	0x000000ff
        /*0150*/ 	.word	0x00000010
        /*0154*/ 	.short	0x0100
        /*0156*/ 	.byte	0x05
	.zero		1


	//   ....[5]....
        /*0158*/ 	.word	0x00000600
        /*015c*/ 	.word	0x000000ff
        /*0160*/ 	.word	0x00000038
        /*0164*/ 	.short	0x0100
        /*0166*/ 	.byte	0x05
	.zero		1


	//   ....[6]....
        /*0168*/ 	.word	0x00000610
        /*016c*/ 	.word	0x000000ff
        /*0170*/ 	.word	0x00000018
        /*0174*/ 	.short	0x0100
        /*0176*/ 	.byte	0x05
	.zero		1


	//   ....[7]....
        /*0178*/ 	.word	0x00000620
        /*017c*/ 	.word	0x000000ff
        /*0180*/ 	.word	0x00000040
        /*0184*/ 	.short	0x0100
        /*0186*/ 	.byte	0x05
	.zero		1


	//   ....[8]....
        /*0188*/ 	.word	0x00000630
        /*018c*/ 	.word	0x000000ff
        /*0190*/ 	.word	0x00000020
        /*0194*/ 	.short	0x0100
        /*0196*/ 	.byte	0x05
	.zero		1


	//   ....[9]....
        /*0198*/ 	.word	0x00000640
        /*019c*/ 	.word	0x000000ff
        /*01a0*/ 	.word	0x00000048
        /*01a4*/ 	.short	0x0100
        /*01a6*/ 	.byte	0x05
	.zero		1


	//   ....[10]....
        /*01a8*/ 	.word	0x00000770
        /*01ac*/ 	.word	0x000000ff
        /*01b0*/ 	.word	0x00000050
        /*01b4*/ 	.short	0x0100
        /*01b6*/ 	.byte	0x07
	.zero		1


	//   ....[11]....
        /*01b8*/ 	.word	0x00000780
        /*01bc*/ 	.word	0x000000ff
        /*01c0*/ 	.word	0x00000070
        /*01c4*/ 	.short	0x0100
        /*01c6*/ 	.byte	0x07
	.zero		1


	//   ....[12]....
        /*01c8*/ 	.word	0x00000790
        /*01cc*/ 	.word	0x000000ff
        /*01d0*/ 	.word	0x00000058
        /*01d4*/ 	.short	0x0100
        /*01d6*/ 	.byte	0x07
	.zero		1


	//   ....[13]....
        /*01d8*/ 	.word	0x000007a0
        /*01dc*/ 	.word	0x000000ff
        /*01e0*/ 	.word	0x00000078
        /*01e4*/ 	.short	0x0100
        /*01e6*/ 	.byte	0x07
	.zero		1


	//   ....[14]....
        /*01e8*/ 	.word	0x000007b0
        /*01ec*/ 	.word	0x000000ff
        /*01f0*/ 	.word	0x00000060
        /*01f4*/ 	.short	0x0100
        /*01f6*/ 	.byte	0x07
	.zero		1


	//   ....[15]....
        /*01f8*/ 	.word	0x000007c0
        /*01fc*/ 	.word	0x000000ff
        /*0200*/ 	.word	0x00000080
        /*0204*/ 	.short	0x0100
        /*0206*/ 	.byte	0x07
	.zero		1


	//   ....[16]....
        /*0208*/ 	.word	0x000007d0
        /*020c*/ 	.word	0x000000ff
        /*0210*/ 	.word	0x00000068
        /*0214*/ 	.short	0x0100
        /*0216*/ 	.byte	0x07
	.zero		1


	//   ....[17]....
        /*0218*/ 	.word	0x000007e0
        /*021c*/ 	.word	0x000000ff
        /*0220*/ 	.word	0x00000088
        /*0224*/ 	.short	0x0100
        /*0226*/ 	.byte	0x07
	.zero		1


	//   ....[18]....
        /*0228*/ 	.word	0x000008d0
        /*022c*/ 	.word	0x000000ff
        /*0230*/ 	.word	0x00000090
        /*0234*/ 	.short	0x0100
        /*0236*/ 	.byte	0x05
	.zero		1


	//   ....[19]....
        /*0238*/ 	.word	0x000008e0
        /*023c*/ 	.word	0x000000ff
        /*0240*/ 	.word	0x00000098
        /*0244*/ 	.short	0x0100
        /*0246*/ 	.byte	0x05
	.zero		1


	//   ....[20]....
        /*0248*/ 	.word	0x00000a20
        /*024c*/ 	.word	0x000000ff
        /*0250*/ 	.word	0x000000a0
        /*0254*/ 	.short	0x0100
        /*0256*/ 	.byte	0x05
	.zero		1


	//   ....[21]....
        /*0258*/ 	.word	0x00000a30
        /*025c*/ 	.word	0x000000ff
        /*0260*/ 	.word	0x000000b0
        /*0264*/ 	.short	0x0100
        /*0266*/ 	.byte	0x05
	.zero		1


	//   ....[22]....
        /*0268*/ 	.word	0x00000a40
        /*026c*/ 	.word	0x000000ff
        /*0270*/ 	.word	0x000000a8
        /*0274*/ 	.short	0x0100
        /*0276*/ 	.byte	0x05
	.zero		1


	//   ....[23]....
        /*0278*/ 	.word	0x00000a50
        /*027c*/ 	.word	0x000000ff
        /*0280*/ 	.word	0x000000b8
        /*0284*/ 	.short	0x0100
        /*0286*/ 	.byte	0x05
	.zero		1


	//   ....[24]....
        /*0288*/ 	.word	0x00000b80
        /*028c*/ 	.word	0x000000ff
        /*0290*/ 	.word	0x000000c0
        /*0294*/ 	.short	0x0100
        /*0296*/ 	.byte	0x07
	.zero		1


	//   ....[25]....
        /*0298*/ 	.word	0x00000b90
        /*029c*/ 	.word	0x000000ff
        /*02a0*/ 	.word	0x000000e0
        /*02a4*/ 	.short	0x0100
        /*02a6*/ 	.byte	0x07
	.zero		1


	//   ....[26]....
        /*02a8*/ 	.word	0x00000ba0
        /*02ac*/ 	.word	0x000000ff
        /*02b0*/ 	.word	0x000000c8
        /*02b4*/ 	.short	0x0100
        /*02b6*/ 	.byte	0x07
	.zero		1


	//   ....[27]....
        /*02b8*/ 	.word	0x00000bb0
        /*02bc*/ 	.word	0x000000ff
        /*02c0*/ 	.word	0x000000e8
        /*02c4*/ 	.short	0x0100
        /*02c6*/ 	.byte	0x07
	.zero		1


	//   ....[28]....
        /*02c8*/ 	.word	0x00000bc0
        /*02cc*/ 	.word	0x000000ff
        /*02d0*/ 	.word	0x000000d0
        /*02d4*/ 	.short	0x0100
        /*02d6*/ 	.byte	0x07
	.zero		1


	//   ....[29]....
        /*02d8*/ 	.word	0x00000bd0
        /*02dc*/ 	.word	0x000000ff
        /*02e0*/ 	.word	0x000000f0
        /*02e4*/ 	.short	0x0100
        /*02e6*/ 	.byte	0x07
	.zero		1


	//   ....[30]....
        /*02e8*/ 	.word	0x00000be0
        /*02ec*/ 	.word	0x000000ff
        /*02f0*/ 	.word	0x000000d8
        /*02f4*/ 	.short	0x0100
        /*02f6*/ 	.byte	0x07
	.zero		1


	//   ....[31]....
        /*02f8*/ 	.word	0x00000bf0
        /*02fc*/ 	.word	0x000000ff
        /*0300*/ 	.word	0x000000f8
        /*0304*/ 	.short	0x0100
        /*0306*/ 	.byte	0x07
	.zero		1


	//   ....[32]....
        /*0308*/ 	.word	0x00000ce0
        /*030c*/ 	.word	0x000000ff
        /*0310*/ 	.word	0x00000100
        /*0314*/ 	.short	0x0100
        /*0316*/ 	.byte	0x05
	.zero		1


	//   ....[33]....
        /*0318*/ 	.word	0x00000cf0
        /*031c*/ 	.word	0x000000ff
        /*0320*/ 	.word	0x00000110
        /*0324*/ 	.short	0x0100
        /*0326*/ 	.byte	0x05
	.zero		1


	//   ....[34]....
        /*0328*/ 	.word	0x00000d00
        /*032c*/ 	.word	0x000000ff
        /*0330*/ 	.word	0x00000108
        /*0334*/ 	.short	0x0100
        /*0336*/ 	.byte	0x05
	.zero		1


	//   ....[35]....
        /*0338*/ 	.word	0x00000d10
        /*033c*/ 	.word	0x000000ff
        /*0340*/ 	.word	0x00000118
        /*0344*/ 	.short	0x0100
        /*0346*/ 	.byte	0x05
	.zero		1


	//   ....[36]....
        /*0348*/ 	.word	0x000015e0
        /*034c*/ 	.word	0x00000002
        /*0350*/ 	.word	0x00000110
        /*0354*/ 	.short	0x010a
        /*0356*/ 	.byte	0xff
	.zero		1


	//   ....[37]....
        /*0358*/ 	.word	0x00001610
        /*035c*/ 	.word	0x00000002
        /*0360*/ 	.word	0x00000100
        /*0364*/ 	.short	0x0101
        /*0366*/ 	.byte	0xff
	.zero		1


	//   ....[38]....
        /*0368*/ 	.word	0x000016e0
        /*036c*/ 	.word	0x000000ff
        /*0370*/ 	.word	0x00000028
        /*0374*/ 	.short	0x010a
        /*0376*/ 	.byte	0x08
	.zero		1


	//   ....[39]....
        /*0378*/ 	.word	0x00001790
        /*037c*/ 	.word	0x000000ff
        /*0380*/ 	.word	0x00000028
        /*0384*/ 	.short	0x010a
        /*0386*/ 	.byte	0x21
	.zero		1


	//   ....[40]....
        /*0388*/ 	.word	0x000018e0
        /*038c*/ 	.word	0x000000ff
        /*0390*/ 	.word	0x00000028
        /*0394*/ 	.short	0x010a
        /*0396*/ 	.byte	0x08
	.zero		1


	//   ....[41]....
        /*0398*/ 	.word	0x00001a40
        /*039c*/ 	.word	0x000000ff
        /*03a0*/ 	.word	0x00000098
        /*03a4*/ 	.short	0x0101
        /*03a6*/ 	.byte	0x04
	.zero		1


	//   ....[42]....
        /*03a8*/ 	.word	0x00001a60
        /*03ac*/ 	.word	0x000000ff
        /*03b0*/ 	.word	0x00000028
        /*03b4*/ 	.short	0x010a
        /*03b6*/ 	.byte	0x08
	.zero		1


	//   ....[43]....
        /*03b8*/ 	.word	0x00001af0
        /*03bc*/ 	.word	0x000000ff
        /*03c0*/ 	.word	0x00000028
        /*03c4*/ 	.short	0x010a
        /*03c6*/ 	.byte	0x19
	.zero		1


	//   ....[44]....
        /*03c8*/ 	.word	0x00001c40
        /*03cc*/ 	.word	0x000000ff
        /*03d0*/ 	.word	0x00000028
        /*03d4*/ 	.short	0x010a
        /*03d6*/ 	.byte	0x08
	.zero		1


	//   ....[45]....
        /*03d8*/ 	.word	0x00001dd0
        /*03dc*/ 	.word	0x00000002
        /*03e0*/ 	.word	0x000000a0
        /*03e4*/ 	.short	0x010a
        /*03e6*/ 	.byte	0xff
	.zero		1


	//   ....[46]....
        /*03e8*/ 	.word	0x00001e90
        /*03ec*/ 	.word	0x00000002
        /*03f0*/ 	.word	0x00000000
        /*03f4*/ 	.short	0x0101
        /*03f6*/ 	.byte	0xff
	.zero		1


	//   ....[47]....
        /*03f8*/ 	.word	0x000023f0
        /*03fc*/ 	.word	0x000000ff
        /*0400*/ 	.word	0x00000000
        /*0404*/ 	.short	0x010a
        /*0406*/ 	.byte	0x05
	.zero		1


	//   ....[48]....
        /*0408*/ 	.word	0x00002480
        /*040c*/ 	.word	0x000000ff
        /*0410*/ 	.word	0x00000000
        /*0414*/ 	.short	0x010a
        /*0416*/ 	.byte	0x05
	.zero		1


	//   ....[49]....
        /*0418*/ 	.word	0x00002510
        /*041c*/ 	.word	0x000000ff
        /*0420*/ 	.word	0x00000000
        /*0424*/ 	.short	0x010a
        /*0426*/ 	.byte	0x05
	.zero		1


	//   ....[50]....
        /*0428*/ 	.word	0x000025a0
        /*042c*/ 	.word	0x000000ff
        /*0430*/ 	.word	0x00000000
        /*0434*/ 	.short	0x010a
        /*0436*/ 	.byte	0x05
	.zero		1


	//   ....[51]....
        /*0438*/ 	.word	0x00002640
        /*043c*/ 	.word	0x00000000
        /*0440*/ 	.word	0x00000000
        /*0444*/ 	.short	0x010a
        /*0446*/ 	.byte	0xff
	.zero		1


	//   ....[52]....
        /*0448*/ 	.word	0x00002760
        /*044c*/ 	.word	0x00000000
        /*0450*/ 	.word	0x00000100
        /*0454*/ 	.short	0x010a
        /*0456*/ 	.byte	0xff
	.zero		1


	//   ....[53]....
        /*0458*/ 	.word	0x000027d0
        /*045c*/ 	.word	0x00000000
        /*0460*/ 	.word	0x00000000
        /*0464*/ 	.short	0x0101
        /*0466*/ 	.byte	0xff
	.zero		1


	//   ....[54]....
        /*0468*/ 	.word	0x000027f0
        /*046c*/ 	.word	0x000000ff
        /*0470*/ 	.word	0x000000b0
        /*0474*/ 	.short	0x010a
        /*0476*/ 	.byte	0x05
	.zero		1


	//   ....[55]....
        /*0478*/ 	.word	0x00002910
        /*047c*/ 	.word	0x00000000
        /*0480*/ 	.word	0x000000a0
        /*0484*/ 	.short	0x010a
        /*0486*/ 	.byte	0xff
	.zero		1


	//   ....[56]....
        /*0488*/ 	.word	0x00002a10
        /*048c*/ 	.word	0x00000000
        /*0490*/ 	.word	0x00000000
        /*0494*/ 	.short	0x0101
        /*0496*/ 	.byte	0xff
	.zero		1


	//   ....[57]....
        /*0498*/ 	.word	0x00002aa0
        /*049c*/ 	.word	0x000000ff
        /*04a0*/ 	.word	0x000000b0
        /*04a4*/ 	.short	0x0106
        /*04a6*/ 	.byte	0x05
	.zero		1


	//   ....[58]....
        /*04a8*/ 	.word	0x00002ac0
        /*04ac*/ 	.word	0x000000ff
        /*04b0*/ 	.word	0x000000b0
        /*04b4*/ 	.short	0x010a
        /*04b6*/ 	.byte	0x05
	.zero		1


	//   ....[59]....
        /*04b8*/ 	.word	0x00002b50
        /*04bc*/ 	.word	0x000000ff
        /*04c0*/ 	.word	0x000000b0
        /*04c4*/ 	.short	0x0106
        /*04c6*/ 	.byte	0x04
	.zero		1


	//   ....[60]....
        /*04c8*/ 	.word	0x00002b90
        /*04cc*/ 	.word	0x00000000
        /*04d0*/ 	.word	0x000000b0
        /*04d4*/ 	.short	0x010a
        /*04d6*/ 	.byte	0xff
	.zero		1


	//   ....[61]....
        /*04d8*/ 	.word	0x000030d0
        /*04dc*/ 	.word	0x00000000
        /*04e0*/ 	.word	0x000000a0
        /*04e4*/ 	.short	0x010a
        /*04e6*/ 	.byte	0xff
	.zero		1


	//   ....[62]....
        /*04e8*/ 	.word	0x000031d0
        /*04ec*/ 	.word	0x00000003
        /*04f0*/ 	.word	0x00000000
        /*04f4*/ 	.short	0x0101
        /*04f6*/ 	.byte	0xff
	.zero		1


	//   ....[63]....
        /*04f8*/ 	.word	0x000031e0
        /*04fc*/ 	.word	0x000000ff
        /*0500*/ 	.word	0x00000000
        /*0504*/ 	.short	0x010a
        /*0506*/ 	.byte	0x06
	.zero		1


	//   ....[64]....
        /*0508*/ 	.word	0x00003260
        /*050c*/ 	.word	0x000000ff
        /*0510*/ 	.word	0x000000e0
        /*0514*/ 	.short	0x010a
        /*0516*/ 	.byte	0x07
	.zero		1


	//   ....[65]....
        /*0518*/ 	.word	0x00003340
        /*051c*/ 	.word	0x000000ff
        /*0520*/ 	.word	0x00000000
        /*0524*/ 	.short	0x010a
        /*0526*/ 	.byte	0x06
	.zero		1


	//   ....[66]....
        /*0528*/ 	.word	0x00003470
        /*052c*/ 	.word	0x000000ff
        /*0530*/ 	.word	0x00000000
        /*0534*/ 	.short	0x010a
        /*0536*/ 	.byte	0x1a
	.zero		1


	//   ....[67]....
        /*0538*/ 	.word	0x00003710
        /*053c*/ 	.word	0x000000ff
        /*0540*/ 	.word	0x00000000
        /*0544*/ 	.short	0x010a
        /*0546*/ 	.byte	0x06
	.zero		1


	//   ....[68]....
        /*0548*/ 	.word	0x000037a0
        /*054c*/ 	.word	0x000000ff
        /*0550*/ 	.word	0x00000000
        /*0554*/ 	.short	0x010a
        /*0556*/ 	.byte	0x06
	.zero		1


	//   ....[69]....
        /*0558*/ 	.word	0x00003830
        /*055c*/ 	.word	0x000000ff
        /*0560*/ 	.word	0x00000000
        /*0564*/ 	.short	0x010a
        /*0566*/ 	.byte	0x06
	.zero		1


	//   ....[70]....
        /*0568*/ 	.word	0x000038c0
        /*056c*/ 	.word	0x000000ff
        /*0570*/ 	.word	0x00000000
        /*0574*/ 	.short	0x010a
        /*0576*/ 	.byte	0x07
	.zero		1


	//   ....[71]....
        /*0578*/ 	.word	0x00003d40
        /*057c*/ 	.word	0x00000000
        /*0580*/ 	.word	0x000000a0
        /*0584*/ 	.short	0x010a
        /*0586*/ 	.byte	0xff
	.zero		1


	//   ....[72]....
        /*0588*/ 	.word	0x00003e00
        /*058c*/ 	.word	0x00000000
        /*0590*/ 	.word	0x00000000
        /*0594*/ 	.short	0x0101
        /*0596*/ 	.byte	0xff
	.zero		1


	//   ....[73]....
        /*0598*/ 	.word	0x00004120
        /*059c*/ 	.word	0x000000ff
        /*05a0*/ 	.word	0x00000098
        /*05a4*/ 	.short	0x010a
        /*05a6*/ 	.byte	0x07
	.zero		1


	//   ....[74]....
        /*05a8*/ 	.word	0x00004310
        /*05ac*/ 	.word	0x000000ff
        /*05b0*/ 	.word	0x00000070
        /*05b4*/ 	.short	0x010a
        /*05b6*/ 	.byte	0x07
	.zero		1


	//   ....[75]....
        /*05b8*/ 	.word	0x00004480
        /*05bc*/ 	.word	0x000000ff
        /*05c0*/ 	.word	0x00000050
        /*05c4*/ 	.short	0x010b
        /*05c6*/ 	.byte	0x07
	.zero		1


	//   ....[76]....
        /*05c8*/ 	.word	0x00004490
        /*05cc*/ 	.word	0x000000ff
        /*05d0*/ 	.word	0x00000000
        /*05d4*/ 	.short	0x0101
        /*05d6*/ 	.byte	0x08
	.zero		1


	//   ....[77]....
        /*05d8*/ 	.word	0x000044a0
        /*05dc*/ 	.word	0x000000ff
        /*05e0*/ 	.word	0x00000078
        /*05e4*/ 	.short	0x010a
        /*05e6*/ 	.byte	0x07
	.zero		1


	//   ....[78]....
        /*05e8*/ 	.word	0x000045f0
        /*05ec*/ 	.word	0x000000ff
        /*05f0*/ 	.word	0x00000058
        /*05f4*/ 	.short	0x010b
        /*05f6*/ 	.byte	0x07
	.zero		1


	//   ....[79]....
        /*05f8*/ 	.word	0x00004600
        /*05fc*/ 	.word	0x000000ff
        /*0600*/ 	.word	0x00000000
        /*0604*/ 	.short	0x0101
        /*0606*/ 	.byte	0x08
	.zero		1


	//   ....[80]....
        /*0608*/ 	.word	0x00004610
        /*060c*/ 	.word	0x000000ff
        /*0610*/ 	.word	0x00000080
        /*0614*/ 	.short	0x010a
        /*0616*/ 	.byte	0x07
	.zero		1


	//   ....[81]....
        /*0618*/ 	.word	0x00004790
        /*061c*/ 	.word	0x000000ff
        /*0620*/ 	.word	0x00000060
        /*0624*/ 	.short	0x010b
        /*0626*/ 	.byte	0x07
	.zero		1


	//   ....[82]....
        /*0628*/ 	.word	0x000047d0
        /*062c*/ 	.word	0x000000ff
        /*0630*/ 	.word	0x00000000
        /*0634*/ 	.short	0x0101
        /*0636*/ 	.byte	0x08
	.zero		1


	//   ....[83]....
        /*0638*/ 	.word	0x00004810
        /*063c*/ 	.word	0x000000ff
        /*0640*/ 	.word	0x00000088
        /*0644*/ 	.short	0x010a
        /*0646*/ 	.byte	0x07
	.zero		1


	//   ....[84]....
        /*0648*/ 	.word	0x00004a50
        /*064c*/ 	.word	0x000000ff
        /*0650*/ 	.word	0x00000068
        /*0654*/ 	.short	0x010b
        /*0656*/ 	.byte	0x07
	.zero		1


	//   ....[85]....
        /*0658*/ 	.word	0x00004a70
        /*065c*/ 	.word	0x000000ff
        /*0660*/ 	.word	0x00000000
        /*0664*/ 	.short	0x0101
        /*0666*/ 	.byte	0x0d
	.zero		1


	//   ....[86]....
        /*0668*/ 	.word	0x00004aa0
        /*066c*/ 	.word	0x000000ff
        /*0670*/ 	.word	0x00000070
        /*0674*/ 	.short	0x010a
        /*0676*/ 	.byte	0x07
	.zero		1


	//   ....[87]....
        /*0678*/ 	.word	0x00004ac0
        /*067c*/ 	.word	0x000000ff
        /*0680*/ 	.word	0x00000078
        /*0684*/ 	.short	0x010a
        /*0686*/ 	.byte	0x07
	.zero		1


	//   ....[88]....
        /*0688*/ 	.word	0x00004ae0
        /*068c*/ 	.word	0x000000ff
        /*0690*/ 	.word	0x00000080
        /*0694*/ 	.short	0x010a
        /*0696*/ 	.byte	0x07
	.zero		1


	//   ....[89]....
        /*0698*/ 	.word	0x00004b20
        /*069c*/ 	.word	0x00000000
        /*06a0*/ 	.word	0x00000088
        /*06a4*/ 	.short	0x010a
        /*06a6*/ 	.byte	0xff
	.zero		1


	//   ....[90]....
        /*06a8*/ 	.word	0x00004e60
        /*06ac*/ 	.word	0x00000000
        /*06b0*/ 	.word	0x000000a0
        /*06b4*/ 	.short	0x010a
        /*06b6*/ 	.byte	0xff
	.zero		1


	//   ....[91]....
        /*06b8*/ 	.word	0x00004f70
        /*06bc*/ 	.word	0x00000000
        /*06c0*/ 	.word	0x00000000
        /*06c4*/ 	.short	0x0101
        /*06c6*/ 	.byte	0xff
	.zero		1


	//   ....[92]....
        /*06c8*/ 	.word	0x00005990
        /*06cc*/ 	.word	0x00000002
        /*06d0*/ 	.word	0x00000050
        /*06d4*/ 	.short	0x010a
        /*06d6*/ 	.byte	0xff
	.zero		1


	//   ....[93]....
        /*06d8*/ 	.word	0x000059d0
        /*06dc*/ 	.word	0x00000071
        /*06e0*/ 	.word	0x000000c0
        /*06e4*/ 	.short	0x010a
        /*06e6*/ 	.byte	0xff
	.zero		1


	//   ....[94]....
        /*06e8*/ 	.word	0x00005b10
        /*06ec*/ 	.word	0x00000002
        /*06f0*/ 	.word	0x00000050
        /*06f4*/ 	.short	0x010a
        /*06f6*/ 	.byte	0xff
	.zero		1


	//   ....[95]....
        /*06f8*/ 	.word	0x00005c30
        /*06fc*/ 	.word	0x00000000
        /*0700*/ 	.word	0x00000000
        /*0704*/ 	.short	0x0101
        /*0706*/ 	.byte	0xff
	.zero		1


	//   ....[96]....
        /*0708*/ 	.word	0x00005cb0
        /*070c*/ 	.word	0x00000071
        /*0710*/ 	.word	0x000000c0
        /*0714*/ 	.short	0x010a
        /*0716*/ 	.byte	0xff
	.zero		1


	//   ....[97]....
        /*0718*/ 	.word	0x00006800
        /*071c*/ 	.word	0x00000000
        /*0720*/ 	.word	0x00000050
        /*0724*/ 	.short	0x010a
        /*0726*/ 	.byte	0xff
	.zero		1


	//   ....[98]....
        /*0728*/ 	.word	0x000068c0
        /*072c*/ 	.word	0x00000000
        /*0730*/ 	.word	0x00000050
        /*0734*/ 	.short	0x010a
        /*0736*/ 	.byte	0xff
	.zero		1


	//   ....[99]....
        /*0738*/ 	.word	0x000069f0
        /*073c*/ 	.word	0x00000000
        /*0740*/ 	.word	0x00000000
        /*0744*/ 	.short	0x0101
        /*0746*/ 	.byte	0xff
	.zero		1


	//   ....[100]....
        /*0748*/ 	.word	0x00007560
        /*074c*/ 	.word	0x00000000
        /*0750*/ 	.word	0x00000050
        /*0754*/ 	.short	0x010a
        /*0756*/ 	.byte	0xff
	.zero		1


	//   ....[101]....
        /*0758*/ 	.word	0x00007620
        /*075c*/ 	.word	0x00000000
        /*0760*/ 	.word	0x00000050
        /*0764*/ 	.short	0x010a
        /*0766*/ 	.byte	0xff
	.zero		1


	//   ....[102]....
        /*0768*/ 	.word	0x00007750
        /*076c*/ 	.word	0x00000000
        /*0770*/ 	.word	0x00000000
        /*0774*/ 	.short	0x0101
        /*0776*/ 	.byte	0xff
	.zero		1


	//   ....[103]....
        /*0778*/ 	.word	0x000082f0
        /*077c*/ 	.word	0x00000000
        /*0780*/ 	.word	0x00000050
        /*0784*/ 	.short	0x010a
        /*0786*/ 	.byte	0xff
	.zero		1


	//   ....[104]....
        /*0788*/ 	.word	0x000083b0
        /*078c*/ 	.word	0x00000000
        /*0790*/ 	.word	0x00000050
        /*0794*/ 	.short	0x010a
        /*0796*/ 	.byte	0xff
	.zero		1


	//   ....[105]....
        /*0798*/ 	.word	0x000084e0
        /*079c*/ 	.word	0x00000000
        /*07a0*/ 	.word	0x00000000
        /*07a4*/ 	.short	0x0101
        /*07a6*/ 	.byte	0xff
	.zero		1


	//   ....[106]....
        /*07a8*/ 	.word	0x00008920
        /*07ac*/ 	.word	0x000000ff
        /*07b0*/ 	.word	0x00000000
        /*07b4*/ 	.short	0x0101
        /*07b6*/ 	.byte	0x05
	.zero		1


	//   ....[107]....
        /*07b8*/ 	.word	0x00009160
        /*07bc*/ 	.word	0x00000002
        /*07c0*/ 	.word	0x00000110
        /*07c4*/ 	.short	0x010a
        /*07c6*/ 	.byte	0xff
	.zero		1


	//   ....[108]....
        /*07c8*/ 	.word	0x000091c0
        /*07cc*/ 	.word	0x00000002
        /*07d0*/ 	.word	0x00000028
        /*07d4*/ 	.short	0x010a
        /*07d6*/ 	.byte	0xff
	.zero		1


	//   ....[109]....
        /*07d8*/ 	.word	0x00009220
        /*07dc*/ 	.word	0x00000002
        /*07e0*/ 	.word	0x00000028
        /*07e4*/ 	.short	0x010a
        /*07e6*/ 	.byte	0xff
	.zero		1


	//   ....[110]....
        /*07e8*/ 	.word	0x00009270
        /*07ec*/ 	.word	0x00000002
        /*07f0*/ 	.word	0x000000a0
        /*07f4*/ 	.short	0x010a
        /*07f6*/ 	.byte	0xff
	.zero		1


	//   ....[111]....
        /*07f8*/ 	.word	0x000092d0
        /*07fc*/ 	.word	0x00000000
        /*0800*/ 	.word	0x00000000
        /*0804*/ 	.short	0x010a
        /*0806*/ 	.byte	0xff
	.zero		1


	//   ....[112]....
        /*0808*/ 	.word	0x00009330
        /*080c*/ 	.word	0x00000000
        /*0810*/ 	.word	0x00000000
        /*0814*/ 	.short	0x010a
        /*0816*/ 	.byte	0xff
	.zero		1


	//   ....[113]....
        /*0818*/ 	.word	0x00009390
        /*081c*/ 	.word	0x00000000
        /*0820*/ 	.word	0x00000000
        /*0824*/ 	.short	0x010a
        /*0826*/ 	.byte	0xff
	.zero		1


	//   ....[114]....
        /*0828*/ 	.word	0x000093f0
        /*082c*/ 	.word	0x00000000
        /*0830*/ 	.word	0x00000000
        /*0834*/ 	.short	0x010a
        /*0836*/ 	.byte	0xff
	.zero		1


	//   ....[115]....
        /*0838*/ 	.word	0x00009440
        /*083c*/ 	.word	0x00000000
        /*0840*/ 	.word	0x00000100
        /*0844*/ 	.short	0x010a
        /*0846*/ 	.byte	0xff
	.zero		1


	//   ....[116]....
        /*0848*/ 	.word	0x000094a0
        /*084c*/ 	.word	0x00000000
        /*0850*/ 	.word	0x000000b0
        /*0854*/ 	.short	0x010a
        /*0856*/ 	.byte	0xff
	.zero		1


	//   ....[117]....
        /*0858*/ 	.word	0x000094f0
        /*085c*/ 	.word	0x00000000
        /*0860*/ 	.word	0x000000a0
        /*0864*/ 	.short	0x010a
        /*0866*/ 	.byte	0xff
	.zero		1


	//   ....[118]....
        /*0868*/ 	.word	0x00009550
        /*086c*/ 	.word	0x00000000
        /*0870*/ 	.word	0x000000b0
        /*0874*/ 	.short	0x010a
        /*0876*/ 	.byte	0xff
	.zero		1


	//   ....[119]....
        /*0878*/ 	.word	0x000095a0
        /*087c*/ 	.word	0x00000000
        /*0880*/ 	.word	0x000000a0
        /*0884*/ 	.short	0x010a
        /*0886*/ 	.byte	0xff
	.zero		1


	//   ....[120]....
        /*0888*/ 	.word	0x00009600
        /*088c*/ 	.word	0x00000002
        /*0890*/ 	.word	0x000000e0
        /*0894*/ 	.short	0x010a
        /*0896*/ 	.byte	0xff
	.zero		1


	//   ....[121]....
        /*0898*/ 	.word	0x00009660
        /*089c*/ 	.word	0x00000000
        /*08a0*/ 	.word	0x00000000
        /*08a4*/ 	.short	0x010a
        /*08a6*/ 	.byte	0xff
	.zero		1


	//   ....[122]....
        /*08a8*/ 	.word	0x000096c0
        /*08ac*/ 	.word	0x00000000
        /*08b0*/ 	.word	0x00000000
        /*08b4*/ 	.short	0x010a
        /*08b6*/ 	.byte	0xff
	.zero		1


	//   ....[123]....
        /*08b8*/ 	.word	0x00009720
        /*08bc*/ 	.word	0x00000000
        /*08c0*/ 	.word	0x00000000
        /*08c4*/ 	.short	0x010a
        /*08c6*/ 	.byte	0xff
	.zero		1


	//   ....[124]....
        /*08c8*/ 	.word	0x00009780
        /*08cc*/ 	.word	0x00000000
        /*08d0*/ 	.word	0x00000000
        /*08d4*/ 	.short	0x010a
        /*08d6*/ 	.byte	0xff
	.zero		1


	//   ....[125]....
        /*08d8*/ 	.word	0x000097e0
        /*08dc*/ 	.word	0x00000000
        /*08e0*/ 	.word	0x00000000
        /*08e4*/ 	.short	0x010a
        /*08e6*/ 	.byte	0xff
	.zero		1


	//   ....[126]....
        /*08e8*/ 	.word	0x00009830
        /*08ec*/ 	.word	0x00000000
        /*08f0*/ 	.word	0x000000a0
        /*08f4*/ 	.short	0x010a
        /*08f6*/ 	.byte	0xff
	.zero		1


	//   ....[127]....
        /*08f8*/ 	.word	0x00009890
        /*08fc*/ 	.word	0x00000000
        /*0900*/ 	.word	0x00000098
        /*0904*/ 	.short	0x010a
        /*0906*/ 	.byte	0xff
	.zero		1


	//   ....[128]....
        /*0908*/ 	.word	0x000098f0
        /*090c*/ 	.word	0x00000000
        /*0910*/ 	.word	0x00000070
        /*0914*/ 	.short	0x010a
        /*0916*/ 	.byte	0xff
	.zero		1


	//   ....[129]....
        /*0918*/ 	.word	0x00009950
        /*091c*/ 	.word	0x00000000
        /*0920*/ 	.word	0x00000078
        /*0924*/ 	.short	0x010a
        /*0926*/ 	.byte	0xff
	.zero		1


	//   ....[130]....
        /*0928*/ 	.word	0x000099b0
        /*092c*/ 	.word	0x00000000
        /*0930*/ 	.word	0x00000080
        /*0934*/ 	.short	0x010a
        /*0936*/ 	.byte	0xff
	.zero		1


	//   ....[131]....
        /*0938*/ 	.word	0x00009a10
        /*093c*/ 	.word	0x00000000
        /*0940*/ 	.word	0x00000088
        /*0944*/ 	.short	0x010a
        /*0946*/ 	.byte	0xff
	.zero		1


	//   ....[132]....
        /*0948*/ 	.word	0x00009a70
        /*094c*/ 	.word	0x00000000
        /*0950*/ 	.word	0x00000070
        /*0954*/ 	.short	0x010a
        /*0956*/ 	.byte	0xff
	.zero		1


	//   ....[133]....
        /*0958*/ 	.word	0x00009ad0
        /*095c*/ 	.word	0x00000000
        /*0960*/ 	.word	0x00000078
        /*0964*/ 	.short	0x010a
        /*0966*/ 	.byte	0xff
	.zero		1


	//   ....[134]....
        /*0968*/ 	.word	0x00009b30
        /*096c*/ 	.word	0x00000000
        /*0970*/ 	.word	0x00000080
        /*0974*/ 	.short	0x010a
        /*0976*/ 	.byte	0xff
	.zero		1


	//   ....[135]....
        /*0978*/ 	.word	0x00009b80
        /*097c*/ 	.word	0x00000000
        /*0980*/ 	.word	0x000000a0
        /*0984*/ 	.short	0x010a
        /*0986*/ 	.byte	0xff
	.zero		1


	//   ....[136]....
        /*0988*/ 	.word	0x00009bd0
        /*098c*/ 	.word	0x00000002
        /*0990*/ 	.word	0x00000050
        /*0994*/ 	.short	0x010a
        /*0996*/ 	.byte	0xff
	.zero		1


	//   ....[137]....
        /*0998*/ 	.word	0x00009c20
        /*099c*/ 	.word	0x00000071
        /*09a0*/ 	.word	0x000000c0
        /*09a4*/ 	.short	0x010a
        /*09a6*/ 	.byte	0xff
	.zero		1


	//   ....[138]....
        /*09a8*/ 	.word	0x00009c70
        /*09ac*/ 	.word	0x00000000
        /*09b0*/ 	.word	0x00000050
        /*09b4*/ 	.short	0x010a
        /*09b6*/ 	.byte	0xff
	.zero		1


	//   ....[139]....
        /*09b8*/ 	.word	0x00009cc0
        /*09bc*/ 	.word	0x00000000
        /*09c0*/ 	.word	0x00000050
        /*09c4*/ 	.short	0x010a
        /*09c6*/ 	.byte	0xff
	.zero		1


	//   ....[140]....
        /*09c8*/ 	.word	0x00009d10
        /*09cc*/ 	.word	0x00000000
        /*09d0*/ 	.word	0x00000050
        /*09d4*/ 	.short	0x010a
        /*09d6*/ 	.byte	0xff
	.zero		1


	//----- nvinfo : EIATTR_NUM_MBARRIERS
	.align		4
.L_48:
        /*09d8*/ 	.byte	0x03, 0x38
        /*09da*/ 	.short	0x0024


	//----- nvinfo : EIATTR_EXIT_INSTR_OFFSETS
	.align		4
        /*09dc*/ 	.byte	0x04, 0x1c
        /*09de*/ 	.short	(.L_50 - .L_49)


	//   ....[0]....
.L_49:
        /*09e0*/ 	.word	0x00002670


	//   ....[1]....
        /*09e4*/ 	.word	0x00002b60


	//   ....[2]....
        /*09e8*/ 	.word	0x00002bc0


	//   ....[3]....
        /*09ec*/ 	.word	0x00003b20


	//   ....[4]....
        /*09f0*/ 	.word	0x00004b50


	//   ....[5]....
        /*09f4*/ 	.word	0x00004b90


	//   ....[6]....
        /*09f8*/ 	.word	0x00009150


	//----- nvinfo : EIATTR_MAX_THREADS
	.align		4
.L_50:
        /*09fc*/ 	.byte	0x04, 0x05
        /*09fe*/ 	.short	(.L_52 - .L_51)
.L_51:
        /*0a00*/ 	.word	0x00000100
        /*0a04*/ 	.word	0x00000001
        /*0a08*/ 	.word	0x00000001


	//----- nvinfo : EIATTR_CRS_STACK_SIZE
	.align		4
.L_52:
        /*0a0c*/ 	.byte	0x04, 0x1e
        /*0a0e*/ 	.short	(.L_54 - .L_53)
.L_53:
        /*0a10*/ 	.word	0x00000000


	//----- nvinfo : EIATTR_CBANK_PARAM_SIZE
	.align		4
.L_54:
        /*0a14*/ 	.byte	0x03, 0x19
        /*0a16*/ 	.short	0x0800


	//----- nvinfo : EIATTR_PARAM_CBANK
	.align		4
        /*0a18*/ 	.byte	0x04, 0x0a
        /*0a1a*/ 	.short	(.L_56 - .L_55)
	.align		4
.L_55:
        /*0a1c*/ 	.word	index@(.nv.constant0._ZN7cutlass13device_kernelINS_4gemm6kernel13GemmUniversalIN4cute5tupleIJiiiiEEENS1_10collective13CollectiveMmaINS1_35MainloopSm100TmaUmmaWarpSpecializedILi5ELi2ELi4ENS5_IJNS4_1CILi1EEESB_SB_EEEEENS5_IJNSA_ILi64EEENSA_ILi256EEENSA_ILi128EEEEEENS_12float_e4m3_tENS5_IJlSB_lEEENS_12float_e5m2_tENS5_IJSB_llEEENS4_8TiledMMAINS4_8MMA_AtomIJNS4_10MMA_TraitsINS4_19SM100_MMA_F8F6F4_SSEJSI_SK_fSE_SF_NS4_17integral_constantINS4_4UMMA5MajorELSS_0EEENSQ_ISS_LSS_1EEENSQ_INSR_7ScaleInELSV_0EEESW_EEEEEENS4_6LayoutISC_NS5_IJNSA_ILi0EEES10_S10_EEEEENS5_IJNS4_10UnderscoreES13_S13_EEEEENS4_13SM90_TMA_LOADENS4_14ComposedLayoutINS4_7SwizzleILi3ELi4ELi3EEENS4_18smem_ptr_flag_bitsILi8EEENSZ_INS5_IJNSA_ILi8EEESG_EEENS5_IJSG_SB_EEEEEEEvNS4_8identityES16_NS17_IS19_S1B_NSZ_INS5_IJSG_S1C_EEENS5_IJSB_SG_EEEEEEEvS1H_EENS_8epilogue10collective18CollectiveEpilogueINS1N_23Sm100TmaWarpSpecializedILi4ELi2ELi32ELb0ELb0EEEJSH_NS5_IJNSZ_ISE_SB_EES1S_EEESI_SJ_SI_SJ_NS1N_6fusion15FusionCallbacksIS1R_NS1U_17LinearCombinationISI_fSI_fLNS_15FloatRoundStyleE2EEESH_S1T_JEEENS4_5SM1004TMEM4LOAD26SM100_TMEM_LOAD_16dp32b32xES16_NS17_INS18_ILi2ELi4ELi3EEES1B_NSZ_INS5_IJS1C_SE_EEENS5_IJSE_SB_EEEEEEENS4_39AutoVectorizingCopyWithAssumedAlignmentILi128EEENS4_14SM90_TMA_STOREES28_S2A_S2A_EEEvvEEEEvNT_6ParamsE)
        /*0a20*/ 	.short	0x0380
        /*0a22*/ 	.short	0x0800


	//----- nvinfo : EIATTR_SW_WAR
	.align		4
.L_56:
        /*0a24*/ 	.byte	0x04, 0x36
        /*0a26*/ 	.short	(.L_58 - .L_57)
.L_57:
        /*0a28*/ 	.word	0x00000008
.L_58:


//--------------------- .nv.callgraph             --------------------------
	.section	.nv.callgraph,"",@"SHT_CUDA_CALLGRAPH"
	.align	4
	.sectionentsize	8
	.align		4
        /*0000*/ 	.word	0x00000000
	.align		4
        /*0004*/ 	.word	0xffffffff
	.align		4
        /*0008*/ 	.word	index@(_ZN7cutlass13device_kernelINS_4gemm6kernel13GemmUniversalIN4cute5tupleIJiiiiEEENS1_10collective13CollectiveMmaINS1_35MainloopSm100TmaUmmaWarpSpecializedILi5ELi2ELi4ENS5_IJNS4_1CILi1EEESB_SB_EEEEENS5_IJNSA_ILi64EEENSA_ILi256EEENSA_ILi128EEEEEENS_12float_e4m3_tENS5_IJlSB_lEEENS_12float_e5m2_tENS5_IJSB_llEEENS4_8TiledMMAINS4_8MMA_AtomIJNS4_10MMA_TraitsINS4_19SM100_MMA_F8F6F4_SSEJSI_SK_fSE_SF_NS4_17integral_constantINS4_4UMMA5MajorELSS_0EEENSQ_ISS_LSS_1EEENSQ_INSR_7ScaleInELSV_0EEESW_EEEEEENS4_6LayoutISC_NS5_IJNSA_ILi0EEES10_S10_EEEEENS5_IJNS4_10UnderscoreES13_S13_EEEEENS4_13SM90_TMA_LOADENS4_14ComposedLayoutINS4_7SwizzleILi3ELi4ELi3EEENS4_18smem_ptr_flag_bitsILi8EEENSZ_INS5_IJNSA_ILi8EEESG_EEENS5_IJSG_SB_EEEEEEEvNS4_8identityES16_NS17_IS19_S1B_NSZ_INS5_IJSG_S1C_EEENS5_IJSB_SG_EEEEEEEvS1H_EENS_8epilogue10collective18CollectiveEpilogueINS1N_23Sm100TmaWarpSpecializedILi4ELi2ELi32ELb0ELb0EEEJSH_NS5_IJNSZ_ISE_SB_EES1S_EEESI_SJ_SI_SJ_NS1N_6fusion15FusionCallbacksIS1R_NS1U_17LinearCombinationISI_fSI_fLNS_15FloatRoundStyleE2EEESH_S1T_JEEENS4_5SM1004TMEM4LOAD26SM100_TMEM_LOAD_16dp32b32xES16_NS17_INS18_ILi2ELi4ELi3EEES1B_NSZ_INS5_IJS1C_SE_EEENS5_IJSE_SB_EEEEEEENS4_39AutoVectorizingCopyWithAssumedAlignmentILi128EEENS4_14SM90_TMA_STOREES28_S2A_S2A_EEEvvEEEEvNT_6ParamsE)
	.align		4
        /*000c*/ 	.word	index@(__assertfail)
	.align		4
        /*0010*/ 	.word	0x00000000
	.align		4
        /*0014*/ 	.word	0xfffffffe
	.align		4
        /*0018*/ 	.word	0x00000000
	.align		4
        /*001c*/ 	.word	0xfffffffd
	.align		4
        /*0020*/ 	.word	0x00000000
	.align		4
        /*0024*/ 	.word	0xfffffffc


//--------------------- .nv.constant4             --------------------------
	.section	.nv.constant4,"a",@progbits
	.align	8
	.align		8
.nv.constant4:
        /*0000*/ 	.dword	__assertfail
	.align		8
        /*0008*/ 	.dword	__unnamed_1
	.align		8
        /*0010*/ 	.dword	__unnamed_2
	.align		8
        /*0018*/ 	.dword	__unnamed_3
	.align		8
        /*0020*/ 	.dword	_ZN40_INTERNAL_7cbaacf3_4_k_cu_ee33648f_366694cuda3std3__45__cpo5beginE
	.align		8
        /*0028*/ 	.dword	_ZN40_INTERNAL_7cbaacf3_4_k_cu_ee33648f_366694cuda3std3__45__cpo3endE
	.align		8
        /*0030*/ 	.dword	_ZN40_INTERNAL_7cbaacf3_4_k_cu_ee33648f_366694cuda3std3__45__cpo6cbeginE
	.align		8
        /*0038*/ 	.dword	_ZN40_INTERNAL_7cbaacf3_4_k_cu_ee33648f_366694cuda3std3__45__cpo4cendE
	.align		8
        /*0040*/ 	.dword	_ZN40_INTERNAL_7cbaacf3_4_k_cu_ee33648f_366694cuda3std3__442_GLOBAL__N__7cbaacf3_4_k_cu_ee33648f_366696ignoreE
	.align		8
        /*0048*/ 	.dword	_ZN40_INTERNAL_7cbaacf3_4_k_cu_ee33648f_366694cuda3std3__419piecewise_constructE
	.align		8
        /*0050*/ 	.dword	_ZN40_INTERNAL_7cbaacf3_4_k_cu_ee33648f_366694cuda3std3__48in_placeE
	.align		8
        /*0058*/ 	.dword	_ZN40_INTERNAL_7cbaacf3_4_k_cu_ee33648f_366694cuda3std6ranges3__45__cpo4swapE
	.align		8
        /*0060*/ 	.dword	_ZN40_INTERNAL_7cbaacf3_4_k_cu_ee33648f_366694cuda3std6ranges3__45__cpo9iter_moveE
	.align		8
        /*0068*/ 	.dword	_ZN40_INTERNAL_7cbaacf3_4_k_cu_ee33648f_366694cute7productE
	.align		8
        /*0070*/ 	.dword	_ZN40_INTERNAL_7cbaacf3_4_k_cu_ee33648f_366694cute1_E
	.align		8
        /*0078*/ 	.dword	$str$25
	.align		8
        /*0080*/ 	.dword	$str$26
	.align		8
        /*0088*/ 	.dword	$str$27
	.align		8
        /*0090*/ 	.dword	$str$28


//--------------------- .text._ZN7cutlass13device_kernelINS_4gemm6kernel13GemmUniversalIN4cute5tupleIJiiiiEEENS1_10collective13CollectiveMmaINS1_35MainloopSm100TmaUmmaWarpSpecializedILi5ELi2ELi4ENS5_IJNS4_1CILi1EEESB_SB_EEEEENS5_IJNSA_ILi64EEENSA_ILi256EEENSA_ILi128EEEEEENS_12float_e4m3_tENS5_IJlSB_lEEENS_12float_e5m2_tENS5_IJSB_llEEENS4_8TiledMMAINS4_8MMA_AtomIJNS4_10MMA_TraitsINS4_19SM100_MMA_F8F6F4_SSEJSI_SK_fSE_SF_NS4_17integral_constantINS4_4UMMA5MajorELSS_0EEENSQ_ISS_LSS_1EEENSQ_INSR_7ScaleInELSV_0EEESW_EEEEEENS4_6LayoutISC_NS5_IJNSA_ILi0EEES10_S10_EEEEENS5_IJNS4_10UnderscoreES13_S13_EEEEENS4_13SM90_TMA_LOADENS4_14ComposedLayoutINS4_7SwizzleILi3ELi4ELi3EEENS4_18smem_ptr_flag_bitsILi8EEENSZ_INS5_IJNSA_ILi8EEESG_EEENS5_IJSG_SB_EEEEEEEvNS4_8identityES16_NS17_IS19_S1B_NSZ_INS5_IJSG_S1C_EEENS5_IJSB_SG_EEEEEEEvS1H_EENS_8epilogue10collective18CollectiveEpilogueINS1N_23Sm100TmaWarpSpecializedILi4ELi2ELi32ELb0ELb0EEEJSH_NS5_IJNSZ_ISE_SB_EES1S_EEESI_SJ_SI_SJ_NS1N_6fusion15FusionCallbacksIS1R_NS1U_17LinearCombinationISI_fSI_fLNS_15FloatRoundStyleE2EEESH_S1T_JEEENS4_5SM1004TMEM4LOAD26SM100_TMEM_LOAD_16dp32b32xES16_NS17_INS18_ILi2ELi4ELi3EEES1B_NSZ_INS5_IJS1C_SE_EEENS5_IJSE_SB_EEEEEEENS4_39AutoVectorizingCopyWithAssumedAlignmentILi128EEENS4_14SM90_TMA_STOREES28_S2A_S2A_EEEvvEEEEvNT_6ParamsE --------------------------
	.section	.text._ZN7cutlass13device_kernelINS_4gemm6kernel13GemmUniversalIN4cute5tupleIJiiiiEEENS1_10collective13CollectiveMmaINS1_35MainloopSm100TmaUmmaWarpSpecializedILi5ELi2ELi4ENS5_IJNS4_1CILi1EEESB_SB_EEEEENS5_IJNSA_ILi64EEENSA_ILi256EEENSA_ILi128EEEEEENS_12float_e4m3_tENS5_IJlSB_lEEENS_12float_e5m2_tENS5_IJSB_llEEENS4_8TiledMMAINS4_8MMA_AtomIJNS4_10MMA_TraitsINS4_19SM100_MMA_F8F6F4_SSEJSI_SK_fSE_SF_NS4_17integral_constantINS4_4UMMA5MajorELSS_0EEENSQ_ISS_LSS_1EEENSQ_INSR_7ScaleInELSV_0EEESW_EEEEEENS4_6LayoutISC_NS5_IJNSA_ILi0EEES10_S10_EEEEENS5_IJNS4_10UnderscoreES13_S13_EEEEENS4_13SM90_TMA_LOADENS4_14ComposedLayoutINS4_7SwizzleILi3ELi4ELi3EEENS4_18smem_ptr_flag_bitsILi8EEENSZ_INS5_IJNSA_ILi8EEESG_EEENS5_IJSG_SB_EEEEEEEvNS4_8identityES16_NS17_IS19_S1B_NSZ_INS5_IJSG_S1C_EEENS5_IJSB_SG_EEEEEEEvS1H_EENS_8epilogue10collective18CollectiveEpilogueINS1N_23Sm100TmaWarpSpecializedILi4ELi2ELi32ELb0ELb0EEEJSH_NS5_IJNSZ_ISE_SB_EES1S_EEESI_SJ_SI_SJ_NS1N_6fusion15FusionCallbacksIS1R_NS1U_17LinearCombinationISI_fSI_fLNS_15FloatRoundStyleE2EEESH_S1T_JEEENS4_5SM1004TMEM4LOAD26SM100_TMEM_LOAD_16dp32b32xES16_NS17_INS18_ILi2ELi4ELi3EEES1B_NSZ_INS5_IJS1C_SE_EEENS5_IJSE_SB_EEEEEEENS4_39AutoVectorizingCopyWithAssumedAlignmentILi128EEENS4_14SM90_TMA_STOREES28_S2A_S2A_EEEvvEEEEvNT_6ParamsE,"ax",@progbits
	.align	128
.text._ZN7cutlass13device_kernelINS_4gemm6kernel13GemmUniversalIN4cute5tupleIJiiiiEEENS1_10collective13CollectiveMmaINS1_35MainloopSm100TmaUmmaWarpSpecializedILi5ELi2ELi4ENS5_IJNS4_1CILi1EEESB_SB_EEEEENS5_IJNSA_ILi64EEENSA_ILi256EEENSA_ILi128EEEEEENS_12float_e4m3_tENS5_IJlSB_lEEENS_12float_e5m2_tENS5_IJSB_llEEENS4_8TiledMMAINS4_8MMA_AtomIJNS4_10MMA_TraitsINS4_19SM100_MMA_F8F6F4_SSEJSI_SK_fSE_SF_NS4_17integral_constantINS4_4UMMA5MajorELSS_0EEENSQ_ISS_LSS_1EEENSQ_INSR_7ScaleInELSV_0EEESW_EEEEEENS4_6LayoutISC_NS5_IJNSA_ILi0EEES10_S10_EEEEENS5_IJNS4_10UnderscoreES13_S13_EEEEENS4_13SM90_TMA_LOADENS4_14ComposedLayoutINS4_7SwizzleILi3ELi4ELi3EEENS4_18smem_ptr_flag_bitsILi8EEENSZ_INS5_IJNSA_ILi8EEESG_EEENS5_IJSG_SB_EEEEEEEvNS4_8identityES16_NS17_IS19_S1B_NSZ_INS5_IJSG_S1C_EEENS5_IJSB_SG_EEEEEEEvS1H_EENS_8epilogue10collective18CollectiveEpilogueINS1N_23Sm100TmaWarpSpecializedILi4ELi2ELi32ELb0ELb0EEEJSH_NS5_IJNSZ_ISE_SB_EES1S_EEESI_SJ_SI_SJ_NS1N_6fusion15FusionCallbacksIS1R_NS1U_17LinearCombinationISI_fSI_fLNS_15FloatRoundStyleE2EEESH_S1T_JEEENS4_5SM1004TMEM4LOAD26SM100_TMEM_LOAD_16dp32b32xES16_NS17_INS18_ILi2ELi4ELi3EEES1B_NSZ_INS5_IJS1C_SE_EEENS5_IJSE_SB_EEEEEEENS4_39AutoVectorizingCopyWithAssumedAlignmentILi128EEENS4_14SM90_TMA_STOREES28_S2A_S2A_EEEvvEEEEvNT_6ParamsE:
        .type           _ZN7cutlass13device_kernelINS_4gemm6kernel13GemmUniversalIN4cute5tupleIJiiiiEEENS1_10collective13CollectiveMmaINS1_35MainloopSm100TmaUmmaWarpSpecializedILi5ELi2ELi4ENS5_IJNS4_1CILi1EEESB_SB_EEEEENS5_IJNSA_ILi64EEENSA_ILi256EEENSA_ILi128EEEEEENS_12float_e4m3_tENS5_IJlSB_lEEENS_12float_e5m2_tENS5_IJSB_llEEENS4_8TiledMMAINS4_8MMA_AtomIJNS4_10MMA_TraitsINS4_19SM100_MMA_F8F6F4_SSEJSI_SK_fSE_SF_NS4_17integral_constantINS4_4UMMA5MajorELSS_0EEENSQ_ISS_LSS_1EEENSQ_INSR_7ScaleInELSV_0EEESW_EEEEEENS4_6LayoutISC_NS5_IJNSA_ILi0EEES10_S10_EEEEENS5_IJNS4_10UnderscoreES13_S13_EEEEENS4_13SM90_TMA_LOADENS4_14ComposedLayoutINS4_7SwizzleILi3ELi4ELi3EEENS4_18smem_ptr_flag_bitsILi8EEENSZ_INS5_IJNSA_ILi8EEESG_EEENS5_IJSG_SB_EEEEEEEvNS4_8identityES16_NS17_IS19_S1B_NSZ_INS5_IJSG_S1C_EEENS5_IJSB_SG_EEEEEEEvS1H_EENS_8epilogue10collective18CollectiveEpilogueINS1N_23Sm100TmaWarpSpecializedILi4ELi2ELi32ELb0ELb0EEEJSH_NS5_IJNSZ_ISE_SB_EES1S_EEESI_SJ_SI_SJ_NS1N_6fusion15FusionCallbacksIS1R_NS1U_17LinearCombinationISI_fSI_fLNS_15FloatRoundStyleE2EEESH_S1T_JEEENS4_5SM1004TMEM4LOAD26SM100_TMEM_LOAD_16dp32b32xES16_NS17_INS18_ILi2ELi4ELi3EEES1B_NSZ_INS5_IJS1C_SE_EEENS5_IJSE_SB_EEEEEEENS4_39AutoVectorizingCopyWithAssumedAlignmentILi128EEENS4_14SM90_TMA_STOREES28_S2A_S2A_EEEvvEEEEvNT_6ParamsE,@function
        .size           _ZN7cutlass13device_kernelINS_4gemm6kernel13GemmUniversalIN4cute5tupleIJiiiiEEENS1_10collective13CollectiveMmaINS1_35MainloopSm100TmaUmmaWarpSpecializedILi5ELi2ELi4ENS5_IJNS4_1CILi1EEESB_SB_EEEEENS5_IJNSA_ILi64EEENSA_ILi256EEENSA_ILi128EEEEEENS_12float_e4m3_tENS5_IJlSB_lEEENS_12float_e5m2_tENS5_IJSB_llEEENS4_8TiledMMAINS4_8MMA_AtomIJNS4_10MMA_TraitsINS4_19SM100_MMA_F8F6F4_SSEJSI_SK_fSE_SF_NS4_17integral_constantINS4_4UMMA5MajorELSS_0EEENSQ_ISS_LSS_1EEENSQ_INSR_7ScaleInELSV_0EEESW_EEEEEENS4_6LayoutISC_NS5_IJNSA_ILi0EEES10_S10_EEEEENS5_IJNS4_10UnderscoreES13_S13_EEEEENS4_13SM90_TMA_LOADENS4_14ComposedLayoutINS4_7SwizzleILi3ELi4ELi3EEENS4_18smem_ptr_flag_bitsILi8EEENSZ_INS5_IJNSA_ILi8EEESG_EEENS5_IJSG_SB_EEEEEEEvNS4_8identityES16_NS17_IS19_S1B_NSZ_INS5_IJSG_S1C_EEENS5_IJSB_SG_EEEEEEEvS1H_EENS_8epilogue10collective18CollectiveEpilogueINS1N_23Sm100TmaWarpSpecializedILi4ELi2ELi32ELb0ELb0EEEJSH_NS5_IJNSZ_ISE_SB_EES1S_EEESI_SJ_SI_SJ_NS1N_6fusion15FusionCallbacksIS1R_NS1U_17LinearCombinationISI_fSI_fLNS_15FloatRoundStyleE2EEESH_S1T_JEEENS4_5SM1004TMEM4LOAD26SM100_TMEM_LOAD_16dp32b32xES16_NS17_INS18_ILi2ELi4ELi3EEES1B_NSZ_INS5_IJS1C_SE_EEENS5_IJSE_SB_EEEEEEENS4_39AutoVectorizingCopyWithAssumedAlignmentILi128EEENS4_14SM90_TMA_STOREES28_S2A_S2A_EEEvvEEEEvNT_6ParamsE,(.L_x_173 - _ZN7cutlass13device_kernelINS_4gemm6kernel13GemmUniversalIN4cute5tupleIJiiiiEEENS1_10collective13CollectiveMmaINS1_35MainloopSm100TmaUmmaWarpSpecializedILi5ELi2ELi4ENS5_IJNS4_1CILi1EEESB_SB_EEEEENS5_IJNSA_ILi64EEENSA_ILi256EEENSA_ILi128EEEEEENS_12float_e4m3_tENS5_IJlSB_lEEENS_12float_e5m2_tENS5_IJSB_llEEENS4_8TiledMMAINS4_8MMA_AtomIJNS4_10MMA_TraitsINS4_19SM100_MMA_F8F6F4_SSEJSI_SK_fSE_SF_NS4_17integral_constantINS4_4UMMA5MajorELSS_0EEENSQ_ISS_LSS_1EEENSQ_INSR_7ScaleInELSV_0EEESW_EEEEEENS4_6LayoutISC_NS5_IJNSA_ILi0EEES10_S10_EEEEENS5_IJNS4_10UnderscoreES13_S13_EEEEENS4_13SM90_TMA_LOADENS4_14ComposedLayoutINS4_7SwizzleILi3ELi4ELi3EEENS4_18smem_ptr_flag_bitsILi8EEENSZ_INS5_IJNSA_ILi8EEESG_EEENS5_IJSG_SB_EEEEEEEvNS4_8identityES16_NS17_IS19_S1B_NSZ_INS5_IJSG_S1C_EEENS5_IJSB_SG_EEEEEEEvS1H_EENS_8epilogue10collective18CollectiveEpilogueINS1N_23Sm100TmaWarpSpecializedILi4ELi2ELi32ELb0ELb0EEEJSH_NS5_IJNSZ_ISE_SB_EES1S_EEESI_SJ_SI_SJ_NS1N_6fusion15FusionCallbacksIS1R_NS1U_17LinearCombinationISI_fSI_fLNS_15FloatRoundStyleE2EEESH_S1T_JEEENS4_5SM1004TMEM4LOAD26SM100_TMEM_LOAD_16dp32b32xES16_NS17_INS18_ILi2ELi4ELi3EEES1B_NSZ_INS5_IJS1C_SE_EEENS5_IJSE_SB_EEEEEEENS4_39AutoVectorizingCopyWithAssumedAlignmentILi128EEENS4_14SM90_TMA_STOREES28_S2A_S2A_EEEvvEEEEvNT_6ParamsE)
        .other          _ZN7cutlass13device_kernelINS_4gemm6kernel13GemmUniversalIN4cute5tupleIJiiiiEEENS1_10collective13CollectiveMmaINS1_35MainloopSm100TmaUmmaWarpSpecializedILi5ELi2ELi4ENS5_IJNS4_1CILi1EEESB_SB_EEEEENS5_IJNSA_ILi64EEENSA_ILi256EEENSA_ILi128EEEEEENS_12float_e4m3_tENS5_IJlSB_lEEENS_12float_e5m2_tENS5_IJSB_llEEENS4_8TiledMMAINS4_8MMA_AtomIJNS4_10MMA_TraitsINS4_19SM100_MMA_F8F6F4_SSEJSI_SK_fSE_SF_NS4_17integral_constantINS4_4UMMA5MajorELSS_0EEENSQ_ISS_LSS_1EEENSQ_INSR_7ScaleInELSV_0EEESW_EEEEEENS4_6LayoutISC_NS5_IJNSA_ILi0EEES10_S10_EEEEENS5_IJNS4_10UnderscoreES13_S13_EEEEENS4_13SM90_TMA_LOADENS4_14ComposedLayoutINS4_7SwizzleILi3ELi4ELi3EEENS4_18smem_ptr_flag_bitsILi8EEENSZ_INS5_IJNSA_ILi8EEESG_EEENS5_IJSG_SB_EEEEEEEvNS4_8identityES16_NS17_IS19_S1B_NSZ_INS5_IJSG_S1C_EEENS5_IJSB_SG_EEEEEEEvS1H_EENS_8epilogue10collective18CollectiveEpilogueINS1N_23Sm100TmaWarpSpecializedILi4ELi2ELi32ELb0ELb0EEEJSH_NS5_IJNSZ_ISE_SB_EES1S_EEESI_SJ_SI_SJ_NS1N_6fusion15FusionCallbacksIS1R_NS1U_17LinearCombinationISI_fSI_fLNS_15FloatRoundStyleE2EEESH_S1T_JEEENS4_5SM1004TMEM4LOAD26SM100_TMEM_LOAD_16dp32b32xES16_NS17_INS18_ILi2ELi4ELi3EEES1B_NSZ_INS5_IJS1C_SE_EEENS5_IJSE_SB_EEEEEEENS4_39AutoVectorizingCopyWithAssumedAlignmentILi128EEENS4_14SM90_TMA_STOREES28_S2A_S2A_EEEvvEEEEvNT_6ParamsE,@"STO_CUDA_ENTRY STV_DEFAULT"
_ZN7cutlass13device_kernelINS_4gemm6kernel13GemmUniversalIN4cute5tupleIJiiiiEEENS1_10collective13CollectiveMmaINS1_35MainloopSm100TmaUmmaWarpSpecializedILi5ELi2ELi4ENS5_IJNS4_1CILi1EEESB_SB_EEEEENS5_IJNSA_ILi64EEENSA_ILi256EEENSA_ILi128EEEEEENS_12float_e4m3_tENS5_IJlSB_lEEENS_12float_e5m2_tENS5_IJSB_llEEENS4_8TiledMMAINS4_8MMA_AtomIJNS4_10MMA_TraitsINS4_19SM100_MMA_F8F6F4_SSEJSI_SK_fSE_SF_NS4_17integral_constantINS4_4UMMA5MajorELSS_0EEENSQ_ISS_LSS_1EEENSQ_INSR_7ScaleInELSV_0EEESW_EEEEEENS4_6LayoutISC_NS5_IJNSA_ILi0EEES10_S10_EEEEENS5_IJNS4_10UnderscoreES13_S13_EEEEENS4_13SM90_TMA_LOADENS4_14ComposedLayoutINS4_7SwizzleILi3ELi4ELi3EEENS4_18smem_ptr_flag_bitsILi8EEENSZ_INS5_IJNSA_ILi8EEESG_EEENS5_IJSG_SB_EEEEEEEvNS4_8identityES16_NS17_IS19_S1B_NSZ_INS5_IJSG_S1C_EEENS5_IJSB_SG_EEEEEEEvS1H_EENS_8epilogue10collective18CollectiveEpilogueINS1N_23Sm100TmaWarpSpecializedILi4ELi2ELi32ELb0ELb0EEEJSH_NS5_IJNSZ_ISE_SB_EES1S_EEESI_SJ_SI_SJ_NS1N_6fusion15FusionCallbacksIS1R_NS1U_17LinearCombinationISI_fSI_fLNS_15FloatRoundStyleE2EEESH_S1T_JEEENS4_5SM1004TMEM4LOAD26SM100_TMEM_LOAD_16dp32b32xES16_NS17_INS18_ILi2ELi4ELi3EEES1B_NSZ_INS5_IJS1C_SE_EEENS5_IJSE_SB_EEEEEEENS4_39AutoVectorizingCopyWithAssumedAlignmentILi128EEENS4_14SM90_TMA_STOREES28_S2A_S2A_EEEvvEEEEvNT_6ParamsE:
[----:B------:R-:W1:Y:S01]  /*0000*/  LDC R1, c[0x0][0x37c] ;  /* 0x0000df00ff017b82 */ /* 0x000e620000000800 */
[----:B------:R-:W2:Y:S01]  /*0010*/  S2R R108, SR_TID.X ;  /* 0x00000000006c7919 */ /* 0x000ea20000002100 */
[----:B------:R-:W3:Y:S01]  /*0020*/  LDCU.64 UR4, c[0x0][0x890] ;  /* 0x00011200ff0477ac */ /* 0x000ee20008000a00 */
[----:B------:R-:W-:Y:S02]  /*0030*/  PRMT R96, RZ, 0x7610, R96 ;  /* 0x00007610ff607816 */ /* 0x000fe40000000060 */
[----:B------:R-:W-:Y:S01]  /*0040*/  ELECT P5, URZ, PT ;  /* 0x0000000000ff782f */ /* 0x000fe200038a0000 */
[----:B------:R-:W4:Y:S01]  /*0050*/  LDCU.64 UR46, c[0x0][0x358] ;  /* 0x00006b00ff2e77ac */ /* 0x000f220008000a00 */
[----:B---3--:R-:W-:-:S04]  /*0060*/  UISETP.NE.U32.AND UP0, UPT, UR4, URZ, UPT ;  /* 0x000000ff0400728c */ /* 0x008fc8000bf05070 */
[----:B------:R-:W-:Y:S01]  /*0070*/  UISETP.NE.AND.EX UP0, UPT, UR5, URZ, UPT, UP0 ;  /* 0x000000ff0500728c */ /* 0x000fe2000bf05300 */
[----:B--2---:R-:W-:-:S05]  /*0080*/  SHF.R.U32.HI R101, RZ, 0x5, R108 ;  /* 0x00000005ff657819 */ /* 0x004fca000001166c */
[----:B------:R-:W2:Y:S02]  /*0090*/  SHFL.IDX PT, R0, R101, RZ, 0x1f ;  /* 0x00001fff65007589 */ /* 0x000ea400000e0000 */
[----:B--2---:R-:W-:Y:S01]  /*00a0*/  R2UR UR8, R0 ;  /* 0x00000000000872ca */ /* 0x004fe200000e0000 */
[----:B-1--4-:R-:W-:-:S14]  /*00b0*/  BRA.U UP0, `(.L_x_0) ;  /* 0x00000001002c7547 */ /* 0x012fdc000b800000 */
[----:B------:R-:W1:Y:S02]  /*00c0*/  LDCU.64 UR6, c[0x0][0x888] ;  /* 0x00011100ff0677ac */ /* 0x000e640008000a00 */
[----:B-1----:R-:W-:-:S04]  /*00d0*/  UISETP.NE.U32.AND UP0, UPT, UR6, URZ, UPT ;  /* 0x000000ff0600728c */ /* 0x002fc8000bf05070 */
[----:B------:R-:W-:-:S09]  /*00e0*/  UISETP.NE.AND.EX UP0, UPT, UR7, URZ, UPT, UP0 ;  /* 0x000000ff0700728c */ /* 0x000fd2000bf05300 */
[----:B------:R-:W-:Y:S05]  /*00f0*/  BRA.U !UP0, `(.L_x_1) ;  /* 0x0000000108107547 */ /* 0x000fea000b800000 */
[----:B------:R-:W1:Y:S02]  /*0100*/  LDC.64 R2, c[0x0][0x888] ;  /* 0x00022200ff027b82 */ /* 0x000e640000000a00 */
[----:B-1----:R1:W5:Y:S01]  /*0110*/  LDG.E R49, desc[UR46][R2.64] ;  /* 0x0000002e02317981 */ /* 0x002362000c1e1900 */
[----:B------:R-:W-:Y:S01]  /*0120*/  HFMA2 R96, -RZ, RZ, 0, 5.9604644775390625e-08 ;  /* 0x00000001ff607431 */ /* 0x000fe200000001ff */
[----:B------:R-:W-:Y:S05]  /*0130*/  BRA `(.L_x_0) ;  /* 0x00000000000c7947 */ /* 0x000fea0003800000 */
.L_x_1:
[----:B------:R-:W1:Y:S01]  /*0140*/  LDCU UR6, c[0x0][0x880] ;  /* 0x00011000ff0677ac */ /* 0x000e620008000800 */
[----:B------:R-:W-:Y:S01]  /*0150*/  HFMA2 R96, -RZ, RZ, 0, 5.9604644775390625e-08 ;  /* 0x00000001ff607431 */ /* 0x000fe200000001ff */
[----:B-1----:R-:W-:-:S07]  /*0160*/  MOV R49, UR6 ;  /* 0x0000000600317c02 */ /* 0x002fce0008000f00 */
.L_x_0:
[----:B------:R-:W2:Y:S02]  /*0170*/  LDCU.64 UR6, c[0x0][0x8b0] ;  /* 0x00011600ff0677ac */ /* 0x000ea40008000a00 */
[----:B--2---:R-:W-:-:S04]  /*0180*/  UISETP.NE.U32.AND UP0, UPT, UR6, URZ, UPT ;  /* 0x000000ff0600728c */ /* 0x004fc8000bf05070 */
[----:B------:R-:W-:-:S09]  /*0190*/  UISETP.NE.AND.EX UP0, UPT, UR7, URZ, UPT, UP0 ;  /* 0x000000ff0700728c */ /* 0x000fd2000bf05300 */
[----:B------:R-:W-:Y:S05]  /*01a0*/  BRA.U UP0, `(.L_x_2) ;  /* 0x0000000100247547 */ /* 0x000fea000b800000 */
[----:B------:R-:W2:Y:S02]  /*01b0*/  LDCU.64 UR6, c[0x0][0x8a8] ;  /* 0x00011500ff0677ac */ /* 0x000ea40008000a00 */
[----:B--2---:R-:W-:-:S04]  /*01c0*/  UISETP.NE.U32.AND UP0, UPT, UR6, URZ, UPT ;  /* 0x000000ff0600728c */ /* 0x004fc8000bf05070 */
[----:B------:R-:W-:-:S09]  /*01d0*/  UISETP.NE.AND.EX UP0, UPT, UR7, URZ, UPT, UP0 ;  /* 0x000000ff0700728c */ /* 0x000fd2000bf05300 */
[----:B------:R-:W-:Y:S05]  /*01e0*/  BRA.U !UP0, `(.L_x_3) ;  /* 0x00000001080c7547 */ /* 0x000fea000b800000 */
[----:B-1----:R-:W1:Y:S02]  /*01f0*/  LDC.64 R2, c[0x0][0x8a8] ;  /* 0x00022a00ff027b82 */ /* 0x002e640000000a00 */
[----:B-1----:R2:W5:Y:S01]  /*0200*/  LDG.E R47, desc[UR46][R2.64] ;  /* 0x0000002e022f7981 */ /* 0x002562000c1e1900 */
[----:B------:R-:W-:Y:S05]  /*0210*/  BRA `(.L_x_2) ;  /* 0x0000000000087947 */ /* 0x000fea0003800000 */
.L_x_3:
[----:B------:R-:W2:Y:S02]  /*0220*/  LDCU UR6, c[0x0][0x8a0] ;  /* 0x00011400ff0677ac */ /* 0x000ea40008000800 */
[----:B--2---:R-:W-:Y:S02]  /*0230*/  MOV R47, UR6 ;  /* 0x00000006002f7c02 */ /* 0x004fe40008000f00 */
.L_x_2:
[----:B------:R-:W-:Y:S01]  /*0240*/  IMAD.U32 R0, RZ, RZ, UR8 ;  /* 0x00000008ff007e24 */ /* 0x000fe2000f8e00ff */
[----:B------:R-:W-:Y:S04]  /*0250*/  BSSY.RECONVERGENT B0, `(.L_x_4) ;  /* 0x000000c000007945 */ /* 0x000fe80003800200 */
[C---:B------:R-:W-:Y:S02]  /*0260*/  ISETP.NE.OR P1, PT, R0.reuse, 0x1, !P5 ;  /* 0x000000010000780c */ /* 0x040fe40006f25670 */
[----:B------:R-:W-:-:S11]  /*0270*/  ISETP.NE.OR P0, PT, R0, 0x3, !P5 ;  /* 0x000000030000780c */ /* 0x000fd60006f05670 */
[----:B------:R-:W-:Y:S05]  /*0280*/  @P1 BRA `(.L_x_5) ;  /* 0x0000000000201947 */ /* 0x000fea0003800000 */
[----:B------:R-:W3:Y:S02]  /*0290*/  LDCU.64 UR6, c[0x0][0x348] ;  /* 0x00006900ff0677ac */ /* 0x000ee40008000a00 */
[----:B---3--:R-:W-:Y:S02]  /*02a0*/  UIADD3 UR10, UP1, UPT, UR6, 0x80, URZ ;  /* 0x00000080060a7890 */ /* 0x008fe4000ff3e0ff */
[----:B------:R-:W-:Y:S02]  /*02b0*/  UIADD3 UR6, UP0, UPT, UR6, 0x180, URZ ;  /* 0x0000018006067890 */ /* 0x000fe4000ff1e0ff */
[----:B------:R-:W-:Y:S02]  /*02c0*/  UIADD3.X UR11, UPT, UPT, URZ, UR7, URZ, UP1, !UPT ;  /* 0x00000007ff0b7290 */ /* 0x000fe40008ffe4ff */
[----:B------:R-:W-:-:S07]  /*02d0*/  UIADD3.X UR7, UPT, UPT, URZ, UR7, URZ, UP0, !UPT ;  /* 0x00000007ff077290 */ /* 0x000fce00087fe4ff */
[----:B------:R3:W-:Y:S02]  /*02e0*/  UTMACCTL.PF [UR10] ;  /* 0x000000000a0079b9 */ /* 0x0007e40008040000 */
[----:B------:R3:W-:Y:S02]  /*02f0*/  UTMACCTL.PF [UR6] ;  /* 0x00000000060079b9 */ /* 0x0007e40008040000 */
[----:B---3--:R-:W-:Y:S01]  /*0300*/  NOP ;  /* 0x0000000000007918 */ /* 0x008fe20000000000 */
.L_x_5:
[----:B------:R-:W-:Y:S05]  /*0310*/  BSYNC.RECONVERGENT B0 ;  /* 0x0000000000007941 */ /* 0x000fea0003800200 */
.L_x_4:
[----:B------:R-:W-:Y:S04]  /*0320*/  BSSY.RECONVERGENT B0, `(.L_x_6) ;  /* 0x000000a000007945 */ /* 0x000fe80003800200 */
        /* <DEDUP_REMOVED lines=9> */
.L_x_7:
[----:B------:R-:W-:Y:S05]  /*03c0*/  BSYNC.RECONVERGENT B0 ;  /* 0x0000000000007941 */ /* 0x000fea0003800200 */
.L_x_6:
[----:B------:R-:W3:Y:S01]  /*03d0*/  LDCU.64 UR6, c[0x0][0x888] ;  /* 0x00011100ff0677ac */ /* 0x000ee20008000a00 */
[----:B------:R-:W-:Y:S02]  /*03e0*/  UISETP.EQ.U32.AND UP1, UPT, UR4, URZ, UPT ;  /* 0x000000ff0400728c */ /* 0x000fe4000bf22070 */
[----:B------:R-:W-:Y:S02]  /*03f0*/  UPLOP3.LUT UP2, UPT, UPT, UPT, UPT, 0x80, 0x8 ;  /* 0x000000000008789c */ /* 0x000fe40003f4f070 */
[----:B---3--:R-:W-:-:S04]  /*0400*/  UISETP.NE.U32.AND UP0, UPT, UR6, URZ, UPT ;  /* 0x000000ff0600728c */ /* 0x008fc8000bf05070 */
[----:B------:R-:W-:-:S04]  /*0410*/  UISETP.NE.AND.EX UP0, UPT, UR7, URZ, UPT, UP0 ;  /* 0x000000ff0700728c */ /* 0x000fc8000bf05300 */
[----:B------:R-:W-:-:S04]  /*0420*/  UISETP.EQ.OR.EX UP3, UPT, UR5, URZ, !UP0, UP1 ;  /* 0x000000ff0500728c */ /* 0x000fc8000c762710 */
[----:B------:R-:W-:-:S05]  /*0430*/  UP2UR UR50, UPR, URZ, 0x8 ;  /* 0x00000008ff327883 */ /* 0x000fca0008000000 */
[----:B------:R-:W-:Y:S07]  /*0440*/  BRA.U !UP3, `(.L_x_8) ;  /* 0x000000010b207547 */ /* 0x000fee000b800000 */
[----:B------:R-:W-:Y:S01]  /*0450*/  UISETP.NE.U32.AND UP2, UPT, UR4, URZ, UPT ;  /* 0x000000ff0400728c */ /* 0x000fe2000bf45070 */
[----:B-----5:R-:W-:Y:S01]  /*0460*/  FSETP.NEU.AND P0, PT, R49, RZ, PT ;  /* 0x000000ff3100720b */ /* 0x020fe20003f0d000 */
[----:B------:R-:W-:Y:S02]  /*0470*/  USEL UR4, URZ, 0xffffffff, UP0 ;  /* 0xffffffffff047887 */ /* 0x000fe40008000000 */
[----:B------:R-:W-:-:S10]  /*0480*/  UISETP.NE.AND.EX UP2, UPT, UR5, URZ, UPT, UP2 ;  /* 0x000000ff0500728c */ /* 0x000fd4000bf45320 */
[----:B------:R-:W-:Y:S01]  /*0490*/  VOTEU.ANY UP1, P0 ;  /* 0x0000000000ff7886 */ /* 0x000fe20000020100 */
[----:B------:R-:W-:-:S04]  /*04a0*/  @!UP2 USEL UR4, URZ, 0xffffffff, UP1 ;  /* 0xffffffffff04a887 */ /* 0x000fc80008800000 */
[----:B------:R-:W-:-:S04]  /*04b0*/  ULOP3.LUT UR4, UR4, 0x1, URZ, 0xc0, !UPT ;  /* 0x0000000104047892 */ /* 0x000fc8000f8ec0ff */
[----:B------:R-:W-:-:S11]  /*04c0*/  UISETP.NE.U32.AND UP2, UPT, UR4, 0x1, UPT ;  /* 0x000000010400788c */ /* 0x000fd6000bf45070 */
.L_x_8:
[----:B-12---:R-:W1:Y:S01]  /*04d0*/  SHFL.IDX PT, R2, R101, RZ, 0x1f ;  /* 0x00001fff65027589 */ /* 0x006e6200000e0000 */
[----:B------:R-:W-:-:S04]  /*04e0*/  UISETP.NE.AND UP1, UPT, UR8, 0x2, UPT ;  /* 0x000000020800788c */ /* 0x000fc8000bf25270 */
[----:B------:R-:W-:Y:S01]  /*04f0*/  USEL UR6, URZ, 0x1, UP1 ;  /* 0x00000001ff067887 */ /* 0x000fe20008800000 */
[----:B-1----:R-:W-:-:S13]  /*0500*/  ISETP.NE.AND P0, PT, R2, RZ, PT ;  /* 0x000000ff0200720c */ /* 0x002fda0003f05270 */
[----:B------:R-:W-:Y:S05]  /*0510*/  @P0 BRA `(.L_x_9) ;  /* 0x0000000000500947 */ /* 0x000fea0003800000 */
[----:B------:R-:W1:Y:S01]  /*0520*/  S2UR UR5, SR_CgaCtaId ;  /* 0x00000000000579c3 */ /* 0x000e620000008800 */
[----:B------:R-:W-:Y:S01]  /*0530*/  UMOV UR7, 0x400 ;  /* 0x0000040000077882 */ /* 0x000fe20000000000 */
[----:B------:R-:W-:Y:S01]  /*0540*/  UMOV UR4, 0x1 ;  /* 0x0000000100047882 */ /* 0x000fe20000000000 */
[----:B------:R-:W-:Y:S01]  /*0550*/  ELECT P0, URZ, PT ;  /* 0x0000000000ff782f */ /* 0x000fe20003800000 */
[----:B------:R-:W-:-:S04]  /*0560*/  UIADD3 UR10, UPT, UPT, -UR4, 0x100000, URZ ;  /* 0x00100000040a7890 */ /* 0x000fc8000fffe1ff */
[----:B------:R-:W-:Y:S02]  /*0570*/  USHF.L.U32 UR11, UR10, 0xb, URZ ;  /* 0x0000000b0a0b7899 */ /* 0x000fe400080006ff */
[----:B------:R-:W-:Y:S02]  /*0580*/  USHF.L.U32 UR10, UR10, 0x1, URZ ;  /* 0x000000010a0a7899 */ /* 0x000fe400080006ff */
[----:B-1----:R-:W-:Y:S01]  /*0590*/  ULEA UR5, UR5, UR7, 0x18 ;  /* 0x0000000705057291 */ /* 0x002fe2000f8ec0ff */
[----:B------:R-:W1:Y:S11]  /*05a0*/  FENCE.VIEW.ASYNC.S ;  /* 0x00000000000073c6 */ /* 0x000e760000000000 */
[----:B-1----:R1:W2:Y:S01]  /*05b0*/  SYNCS.EXCH.64 URZ, [UR5], UR10 ;  /* 0x0000000a05ff75b2 */ /* 0x0022a20008000100 */
[----:B------:R1:W3:Y:S01]  /*05c0*/  SYNCS.EXCH.64 URZ, [UR5+0x28], UR10 ;  /* 0x0000280a05ff75b2 */ /* 0x0002e20008000100 */
[----:B------:R1:W4:Y:S01]  /*05d0*/  SYNCS.EXCH.64 URZ, [UR5+0x8], UR10 ;  /* 0x0000080a05ff75b2 */ /* 0x0003220008000100 */
[----:B------:R1:W1:Y:S01]  /*05e0*/  SYNCS.EXCH.64 URZ, [UR5+0x30], UR10 ;  /* 0x0000300a05ff75b2 */ /* 0x0002620008000100 */
[----:B------:R1:W1:Y:S01]  /*05f0*/  SYNCS.EXCH.64 URZ, [UR5+0x10], UR10 ;  /* 0x0000100a05ff75b2 */ /* 0x0002620008000100 */
[----:B------:R1:W1:Y:S01]  /*0600*/  SYNCS.EXCH.64 URZ, [UR5+0x38], UR10 ;  /* 0x0000380a05ff75b2 */ /* 0x0002620008000100 */
[----:B------:R1:W1:Y:S01]  /*0610*/  SYNCS.EXCH.64 URZ, [UR5+0x18], UR10 ;  /* 0x0000180a05ff75b2 */ /* 0x0002620008000100 */
[----:B------:R1:W1:Y:S01]  /*0620*/  SYNCS.EXCH.64 URZ, [UR5+0x40], UR10 ;  /* 0x0000400a05ff75b2 */ /* 0x0002620008000100 */
[----:B------:R1:W1:Y:S01]  /*0630*/  SYNCS.EXCH.64 URZ, [UR5+0x20], UR10 ;  /* 0x0000200a05ff75b2 */ /* 0x0002620008000100 */
[----:B------:R1:W1:Y:S01]  /*0640*/  SYNCS.EXCH.64 URZ, [UR5+0x48], UR10 ;  /* 0x0000480a05ff75b2 */ /* 0x0002620008000100 */
[----:B------:R-:W-:Y:S01]  /*0650*/  NOP ;  /* 0x0000000000007918 */ /* 0x000fe20000000000 */
.L_x_9:
[----:B------:R-:W2:Y:S01]  /*0660*/  SHFL.IDX PT, R2, R101, RZ, 0x1f ;  /* 0x00001fff65027589 */ /* 0x000ea200000e0000 */
[----:B------:R-:W-:Y:S01]  /*0670*/  NOP ;  /* 0x0000000000007918 */ /* 0x000fe20000000000 */
[----:B--2---:R-:W-:-:S13]  /*0680*/  ISETP.NE.AND P0, PT, R2, 0x1, PT ;  /* 0x000000010200780c */ /* 0x004fda0003f05270 */
[----:B------:R-:W-:Y:S05]  /*0690*/  @P0 BRA `(.L_x_10) ;  /* 0x0000000000580947 */ /* 0x000fea0003800000 */
[----:B------:R-:W2:Y:S01]  /*06a0*/  S2UR UR7, SR_CgaCtaId ;  /* 0x00000000000779c3 */ /* 0x000ea20000008800 */
[----:B------:R-:W-:Y:S01]  /*06b0*/  UMOV UR9, 0x400 ;  /* 0x0000040000097882 */ /* 0x000fe20000000000 */
[----:B-1----:R-:W-:Y:S01]  /*06c0*/  UMOV UR5, 0x20 ;  /* 0x0000002000057882 */ /* 0x002fe20000000000 */
[----:B------:R-:W-:Y:S01]  /*06d0*/  UMOV UR4, 0x80 ;  /* 0x0000008000047882 */ /* 0x000fe20000000000 */
[----:B------:R-:W-:-:S04]  /*06e0*/  UIADD3 UR10, UPT, UPT, -UR5, 0x100000, URZ ;  /* 0x00100000050a7890 */ /* 0x000fc8000fffe1ff */
[----:B------:R-:W-:Y:S02]  /*06f0*/  USHF.L.U32 UR11, UR10, 0xb, URZ ;  /* 0x0000000b0a0b7899 */ /* 0x000fe400080006ff */
[----:B------:R-:W-:Y:S02]  /*0700*/  USHF.L.U32 UR10, UR10, 0x1, URZ ;  /* 0x000000010a0a7899 */ /* 0x000fe400080006ff */
[----:B------:R-:W-:-:S04]  /*0710*/  UIADD3 UR4, UPT, UPT, -UR4, 0x100000, URZ ;  /* 0x0010000004047890 */ /* 0x000fc8000fffe1ff */
[----:B------:R-:W-:Y:S02]  /*0720*/  USHF.L.U32 UR5, UR4, 0xb, URZ ;  /* 0x0000000b04057899 */ /* 0x000fe400080006ff */
[----:B------:R-:W-:Y:S01]  /*0730*/  USHF.L.U32 UR4, UR4, 0x1, URZ ;  /* 0x0000000104047899 */ /* 0x000fe200080006ff */
[----:B------:R-:W-:Y:S01]  /*0740*/  ELECT P0, URZ, PT ;  /* 0x0000000000ff782f */ /* 0x000fe20003800000 */
[----:B--2---:R-:W-:Y:S01]  /*0750*/  ULEA UR7, UR7, UR9, 0x18 ;  /* 0x0000000907077291 */ /* 0x004fe2000f8ec0ff */
[----:B------:R-:W1:Y:S11]  /*0760*/  FENCE.VIEW.ASYNC.S ;  /* 0x00000000000073c6 */ /* 0x000e760000000000 */
[----:B-1----:R2:W1:Y:S01]  /*0770*/  SYNCS.EXCH.64 URZ, [UR7+0x50], UR10 ;  /* 0x0000500a07ff75b2 */ /* 0x0024620008000100 */
[----:B------:R2:W1:Y:S01]  /*0780*/  SYNCS.EXCH.64 URZ, [UR7+0x70], UR4 ;  /* 0x0000700407ff75b2 */ /* 0x0004620008000100 */
[----:B------:R2:W1:Y:S01]  /*0790*/  SYNCS.EXCH.64 URZ, [UR7+0x58], UR10 ;  /* 0x0000580a07ff75b2 */ /* 0x0004620008000100 */
[----:B------:R2:W1:Y:S01]  /*07a0*/  SYNCS.EXCH.64 URZ, [UR7+0x78], UR4 ;  /* 0x0000780407ff75b2 */ /* 0x0004620008000100 */
[----:B------:R2:W1:Y:S01]  /*07b0*/  SYNCS.EXCH.64 URZ, [UR7+0x60], UR10 ;  /* 0x0000600a07ff75b2 */ /* 0x0004620008000100 */
[----:B------:R2:W1:Y:S01]  /*07c0*/  SYNCS.EXCH.64 URZ, [UR7+0x80], UR4 ;  /* 0x0000800407ff75b2 */ /* 0x0004620008000100 */
[----:B------:R2:W1:Y:S01]  /*07d0*/  SYNCS.EXCH.64 URZ, [UR7+0x68], UR10 ;  /* 0x0000680a07ff75b2 */ /* 0x0004620008000100 */
[----:B------:R2:W1:Y:S02]  /*07e0*/  SYNCS.EXCH.64 URZ, [UR7+0x88], UR4 ;  /* 0x0000880407ff75b2 */ /* 0x0004640008000100 */
[----:B--2---:R-:W-:Y:S01]  /*07f0*/  NOP ;  /* 0x0000000000007918 */ /* 0x004fe20000000000 */
.L_x_10:
[----:B------:R-:W2:Y:S01]  /*0800*/  SHFL.IDX PT, R2, R101, RZ, 0x1f ;  /* 0x00001fff65027589 */ /* 0x000ea200000e0000 */
[----:B------:R-:W-:Y:S01]  /*0810*/  NOP ;  /* 0x0000000000007918 */ /* 0x000fe20000000000 */
[----:B--2---:R-:W-:-:S13]  /*0820*/  ISETP.NE.AND P0, PT, R2, 0x3, PT ;  /* 0x000000030200780c */ /* 0x004fda0003f05270 */
[----:B------:R-:W-:Y:S05]  /*0830*/  @P0 BRA `(.L_x_11) ;  /* 0x0000000000300947 */ /* 0x000fea0003800000 */
[----:B-1----:R-:W1:Y:S01]  /*0840*/  S2UR UR5, SR_CgaCtaId ;  /* 0x00000000000579c3 */ /* 0x002e620000008800 */
        /* <DEDUP_REMOVED lines=8> */
[----:B-1----:R2:W1:Y:S01]  /*08d0*/  SYNCS.EXCH.64 URZ, [UR5+0x90], UR10 ;  /* 0x0000900a05ff75b2 */ /* 0x0024620008000100 */
[----:B------:R2:W1:Y:S02]  /*08e0*/  SYNCS.EXCH.64 URZ, [UR5+0x98], UR10 ;  /* 0x0000980a05ff75b2 */ /* 0x0004640008000100 */
[----:B--2---:R-:W-:Y:S01]  /*08f0*/  NOP ;  /* 0x0000000000007918 */ /* 0x004fe20000000000 */
.L_x_11:
[----:B------:R-:W2:Y:S01]  /*0900*/  SHFL.IDX PT, R2, R101, RZ, 0x1f ;  /* 0x00001fff65027589 */ /* 0x000ea200000e0000 */
[----:B------:R-:W-:Y:S01]  /*0910*/  NOP ;  /* 0x0000000000007918 */ /* 0x000fe20000000000 */
[----:B--2---:R-:W-:-:S13]  /*0920*/  ISETP.NE.AND P0, PT, R2, 0x4, PT ;  /* 0x000000040200780c */ /* 0x004fda0003f05270 */
[----:B------:R-:W-:Y:S05]  /*0930*/  @P0 BRA `(.L_x_12) ;  /* 0x00000000004c0947 */ /* 0x000fea0003800000 */
[----:B-1----:R-:W1:Y:S01]  /*0940*/  S2UR UR5, SR_CgaCtaId ;  /* 0x00000000000579c3 */ /* 0x002e620000008800 */
[----:B------:R-:W-:Y:S01]  /*0950*/  UMOV UR9, 0x100 ;  /* 0x0000010000097882 */ /* 0x000fe20000000000 */
[----:B------:R-:W-:Y:S01]  /*0960*/  UMOV UR7, 0x400 ;  /* 0x0000040000077882 */ /* 0x000fe20000000000 */
[----:B------:R-:W-:Y:S01]  /*0970*/  USEL UR9, UR9, 0xe0, UP2 ;  /* 0x000000e009097887 */ /* 0x000fe20009000000 */
[----:B------:R-:W-:Y:S01]  /*0980*/  UMOV UR4, 0x1 ;  /* 0x0000000100047882 */ /* 0x000fe20000000000 */
[----:B------:R-:W-:Y:S01]  /*0990*/  ELECT P0, URZ, PT ;  /* 0x0000000000ff782f */ /* 0x000fe20003800000 */
[----:B------:R-:W-:-:S04]  /*09a0*/  UIADD3 UR10, UPT, UPT, -UR4, 0x100000, URZ ;  /* 0x00100000040a7890 */ /* 0x000fc8000fffe1ff */
[----:B------:R-:W-:Y:S02]  /*09b0*/  USHF.L.U32 UR11, UR10, 0xb, URZ ;  /* 0x0000000b0a0b7899 */ /* 0x000fe400080006ff */
[----:B------:R-:W-:Y:S02]  /*09c0*/  USHF.L.U32 UR10, UR10, 0x1, URZ ;  /* 0x000000010a0a7899 */ /* 0x000fe400080006ff */
[----:B------:R-:W-:-:S04]  /*09d0*/  UIADD3 UR12, UPT, UPT, -UR9, 0x100000, URZ ;  /* 0x00100000090c7890 */ /* 0x000fc8000fffe1ff */
[----:B------:R-:W-:Y:S02]  /*09e0*/  USHF.L.U32 UR13, UR12, 0xb, URZ ;  /* 0x0000000b0c0d7899 */ /* 0x000fe400080006ff */
[----:B------:R-:W-:Y:S02]  /*09f0*/  USHF.L.U32 UR12, UR12, 0x1, URZ ;  /* 0x000000010c0c7899 */ /* 0x000fe400080006ff */
[----:B-1----:R-:W-:Y:S01]  /*0a00*/  ULEA UR5, UR5, UR7, 0x18 ;  /* 0x0000000705057291 */ /* 0x002fe2000f8ec0ff */
[----:B------:R-:W1:Y:S11]  /*0a10*/  FENCE.VIEW.ASYNC.S ;  /* 0x00000000000073c6 */ /* 0x000e760000000000 */
[----:B-1----:R2:W1:Y:S01]  /*0a20*/  SYNCS.EXCH.64 URZ, [UR5+0xa0], UR10 ;  /* 0x0000a00a05ff75b2 */ /* 0x0024620008000100 */
[----:B------:R2:W1:Y:S01]  /*0a30*/  SYNCS.EXCH.64 URZ, [UR5+0xb0], UR12 ;  /* 0x0000b00c05ff75b2 */ /* 0x0004620008000100 */
[----:B------:R2:W1:Y:S01]  /*0a40*/  SYNCS.EXCH.64 URZ, [UR5+0xa8], UR10 ;  /* 0x0000a80a05ff75b2 */ /* 0x0004620008000100 */
[----:B------:R2:W1:Y:S02]  /*0a50*/  SYNCS.EXCH.64 URZ, [UR5+0xb8], UR12 ;  /* 0x0000b80c05ff75b2 */ /* 0x0004640008000100 */
[----:B--2---:R-:W-:Y:S01]  /*0a60*/  NOP ;  /* 0x0000000000007918 */ /* 0x004fe20000000000 */
.L_x_12:
        /* <DEDUP_REMOVED lines=26> */
.L_x_13:
        /* <DEDUP_REMOVED lines=18> */
.L_x_14:
[----:B-1----:R-:W1:Y:S01]  /*0d30*/  S2UR UR5, SR_CTAID.X ;  /* 0x00000000000579c3 */ /* 0x002e620000002500 */
[----:B------:R-:W-:-:S05]  /*0d40*/  CS2R.32 R95, SR_CgaSize ;  /* 0x00000000005f7805 */ /* 0x000fca0000008a00 */
[----:B------:R-:W-:-:S05]  /*0d50*/  IMAD R95, R95, -0xa0, RZ ;  /* 0xffffff605f5f7824 */ /* 0x000fca00078e02ff */
[----:B------:R-:W-:-:S14]  /*0d60*/  R2UR UR9, R95 ;  /* 0x000000005f0972ca */ /* 0x000fdc00000e0000 */
[----:B------:R-:W2:Y:S01]  /*0d70*/  LDCU UR9, c[0x0][UR9+0x2b0] ;  /* 0x00005600090977ac */ /* 0x000ea20008000800 */
[----:B------:R-:W-:Y:S01]  /*0d80*/  NOP ;  /* 0x0000000000007918 */ /* 0x000fe20000000000 */
[----:B------:R-:W-:-:S05]  /*0d90*/  CS2R.32 R95, SR_CgaSize ;  /* 0x00000000005f7805 */ /* 0x000fca0000008a00 */
[----:B------:R-:W-:-:S05]  /*0da0*/  IMAD R95, R95, -0xa0, RZ ;  /* 0xffffff605f5f7824 */ /* 0x000fca00078e02ff */
[----:B------:R-:W-:-:S14]  /*0db0*/  R2UR UR7, R95 ;  /* 0x000000005f0772ca */ /* 0x000fdc00000e0000 */
[----:B------:R-:W3:Y:S01]  /*0dc0*/  LDCU UR7, c[0x0][UR7+0x2b4] ;  /* 0x00005680070777ac */ /* 0x000ee20008000800 */
[----:B------:R-:W4:Y:S08]  /*0dd0*/  S2UR UR4, SR_CTAID.Y ;  /* 0x00000000000479c3 */ /* 0x000f300000002600 */
[----:B------:R-:W3:Y:S01]  /*0de0*/  LDC R10, c[0x0][0xb24] ;  /* 0x0002c900ff0a7b82 */ /* 0x000ee20000000800 */
[----:B-1----:R-:W-:-:S02]  /*0df0*/  I2FP.F32.U32 R95, UR5 ;  /* 0x00000005005f7c45 */ /* 0x002fc40008201000 */
[----:B------:R-:W-:-:S05]  /*0e00*/  CS2R.32 R3, SR_CgaSize ;  /* 0x0000000000037805 */ /* 0x000fca0000008a00 */
[----:B------:R-:W-:-:S06]  /*0e10*/  IMAD R3, R3, -0xa0, RZ ;  /* 0xffffff6003037824 */ /* 0x000fcc00078e02ff */
[----:B------:R-:W1:Y:S01]  /*0e20*/  LDC R3, c[0x0][R3+0x2a0] ;  /* 0x0000a80003037b82 */ /* 0x000e620000000800 */
[----:B------:R-:W-:Y:S01]  /*0e30*/  MOV R15, UR5 ;  /* 0x00000005000f7c02 */ /* 0x000fe20008000f00 */
[----:B--2---:R-:W-:Y:S01]  /*0e40*/  FMUL R95, R95, UR9 ;  /* 0x000000095f5f7c20 */ /* 0x004fe20008400000 */
[----:B----4-:R-:W-:Y:S02]  /*0e50*/  I2FP.F32.U32 R94, UR4 ;  /* 0x00000004005e7c45 */ /* 0x010fe40008201000 */
[----:B------:R-:W-:-:S05]  /*0e60*/  CS2R.32 R2, SR_CgaSize ;  /* 0x0000000000027805 */ /* 0x000fca0000008a00 */
[----:B------:R-:W-:-:S06]  /*0e70*/  IMAD R2, R2, -0xa0, RZ ;  /* 0xffffff6002027824 */ /* 0x000fcc00078e02ff */
[----:B------:R-:W2:Y:S01]  /*0e80*/  LDC R2, c[0x0][R2+0x2a4] ;  /* 0x0000a90002027b82 */ /* 0x000ea20000000800 */
[----:B------:R-:W-:Y:S01]  /*0e90*/  MOV R14, UR4 ;  /* 0x00000004000e7c02 */ /* 0x000fe20008000f00 */
[----:B------:R-:W4:Y:S01]  /*0ea0*/  F2I.U32.TRUNC.NTZ R95, R95 ;  /* 0x0000005f005f7305 */ /* 0x000f22000020f000 */
[----:B---3--:R-:W-:-:S05]  /*0eb0*/  FMUL R94, R94, UR7 ;  /* 0x000000075e5e7c20 */ /* 0x008fca0008400000 */
[----:B------:R-:W-:Y:S01]  /*0ec0*/  BAR.SYNC.DEFER_BLOCKING 0x0 ;  /* 0x0000000000007b1d */ /* 0x000fe20000010000 */
[----:B------:R-:W-:-:S05]  /*0ed0*/  ISETP.GE.AND P0, PT, R10, 0x1, PT ;  /* 0x000000010a00780c */ /* 0x000fca0003f06270 */
[----:B------:R-:W3:Y:S02]  /*0ee0*/  F2I.U32.TRUNC.NTZ R94, R94 ;  /* 0x0000005e005e7305 */ /* 0x000ee4000020f000 */
[----:B------:R-:W2:Y:S01]  /*0ef0*/  S2UR UR36, SR_CTAID.Z ;  /* 0x00000000002479c3 */ /* 0x000ea20000002700 */
[----:B----4-:R-:W-:-:S05]  /*0f00*/  IADD3 R95, PT, PT, -R95, RZ, RZ ;  /* 0x000000ff5f5f7210 */ /* 0x010fca0007ffe1ff */
[----:B-1----:R-:W-:Y:S01]  /*0f10*/  IMAD R95, R3, R95, UR5 ;  /* 0x00000005035f7e24 */ /* 0x002fe2000f8e025f */
[----:B---3--:R-:W-:-:S05]  /*0f20*/  IADD3 R94, PT, PT, -R94, RZ, RZ ;  /* 0x000000ff5e5e7210 */ /* 0x008fca0007ffe1ff */
[----:B--2---:R-:W-:Y:S01]  /*0f30*/  IMAD R94, R2, R94, UR4 ;  /* 0x00000004025e7e24 */ /* 0x004fe2000f8e025e */
[----:B------:R-:W-:Y:S06]  /*0f40*/  @!P0 BRA `(.L_x_15) ;  /* 0x0000000000b88947 */ /* 0x000fec0003800000 */
[----:B------:R-:W1:Y:S01]  /*0f50*/  LDC.64 R4, c[0x0][0xb18] ;  /* 0x0002c600ff047b82 */ /* 0x000e620000000a00 */
[----:B------:R-:W-:-:S07]  /*0f60*/  ISETP.NE.AND P0, PT, R10, 0x1, PT ;  /* 0x000000010a00780c */ /* 0x000fce0003f05270 */
[----:B------:R-:W2:Y:S08]  /*0f70*/  LDC R9, c[0x0][0xb0c] ;  /* 0x0002c300ff097b82 */ /* 0x000eb00000000800 */
[----:B------:R-:W3:Y:S08]  /*0f80*/  LDC R12, c[0x0][0x370] ;  /* 0x0000dc00ff0c7b82 */ /* 0x000ef00000000800 */
[----:B------:R-:W4:Y:S01]  /*0f90*/  LDC R11, c[0x0][0x374] ;  /* 0x0000dd00ff0b7b82 */ /* 0x000f220000000800 */
[----:B-1----:R-:W-:-:S07]  /*0fa0*/  ISETP.NE.AND P1, PT, R4, 0x1, PT ;  /* 0x000000010400780c */ /* 0x002fce0003f25270 */
[----:B------:R-:W3:Y:S01]  /*0fb0*/  LDC.64 R6, c[0x0][0xb10] ;  /* 0x0002c400ff067b82 */ /* 0x000ee20000000a00 */
[----:B--2---:R-:W-:-:S07]  /*0fc0*/  ISETP.NE.AND P2, PT, R9, 0x1, PT ;  /* 0x000000010900780c */ /* 0x004fce0003f45270 */
[----:B------:R-:W1:Y:S08]  /*0fd0*/  LDC R8, c[0x0][0xb20] ;  /* 0x0002c800ff087b82 */ /* 0x000e700000000800 */
[----:B------:R-:W2:Y:S01]  /*0fe0*/  LDC.64 R2, c[0x0][0xb28] ;  /* 0x0002ca00ff027b82 */ /* 0x000ea20000000a00 */
[----:B----4-:R-:W-:-:S04]  /*0ff0*/  IMAD.HI.U32 R13, R11, R5, RZ ;  /* 0x000000050b0d7227 */ /* 0x010fc800078e00ff */
[----:B------:R-:W-:-:S04]  /*1000*/  IMAD.HI.U32 R5, R14, R5, RZ ;  /* 0x000000050e057227 */ /* 0x000fc800078e00ff */
[----:B---3--:R-:W-:-:S05]  /*1010*/  IMAD.HI.U32 R16, R12, R6, RZ ;  /* 0x000000060c107227 */ /* 0x008fca00078e00ff */
[-C--:B------:R-:W-:Y:S01]  /*1020*/  @P2 SHF.R.U32.HI R12, RZ, R7.reuse, R16 ;  /* 0x00000007ff0c2219 */ /* 0x080fe20000011610 */
[----:B------:R-:W-:Y:S01]  /*1030*/  IMAD.HI.U32 R16, R15, R6, RZ ;  /* 0x000000060f107227 */ /* 0x000fe200078e00ff */
[-C--:B-1----:R-:W-:Y:S02]  /*1040*/  @P1 SHF.R.U32.HI R11, RZ, R8.reuse, R13 ;  /* 0x00000008ff0b1219 */ /* 0x082fe4000001160d */
[----:B------:R-:W-:Y:S02]  /*1050*/  SHF.R.U32.HI R5, RZ, R8, R5 ;  /* 0x00000008ff057219 */ /* 0x000fe40000011605 */
[----:B------:R-:W-:Y:S02]  /*1060*/  SHF.R.U32.HI R16, RZ, R7, R16 ;  /* 0x00000007ff107219 */ /* 0x000fe40000011610 */
[----:B------:R-:W-:Y:S01]  /*1070*/  SEL R5, R14, R5, !P1 ;  /* 0x000000050e057207 */ /* 0x000fe20004800000 */
[----:B--2---:R-:W-:Y:S01]  /*1080*/  IMAD.HI.U32 R13, R11, R2, RZ ;  /* 0x000000020b0d7227 */ /* 0x004fe200078e00ff */
[----:B------:R-:W-:-:S03]  /*1090*/  SEL R16, R15, R16, !P2 ;  /* 0x000000100f107207 */ /* 0x000fc60005000000 */
[----:B------:R-:W-:Y:S01]  /*10a0*/  IMAD.HI.U32 R6, R12, R2, RZ ;  /* 0x000000020c067227 */ /* 0x000fe200078e00ff */
[----:B------:R-:W-:-:S04]  /*10b0*/  @P0 SHF.R.U32.HI R11, RZ, R3, R13 ;  /* 0x00000003ff0b0219 */ /* 0x000fc8000001160d */
[----:B------:R-:W-:Y:S01]  /*10c0*/  @P0 SHF.R.U32.HI R12, RZ, R3, R6 ;  /* 0x00000003ff0c0219 */ /* 0x000fe20000011606 */
[----:B------:R-:W-:-:S04]  /*10d0*/  IMAD R11, R11, R10, RZ ;  /* 0x0000000a0b0b7224 */ /* 0x000fc800078e02ff */
[----:B------:R-:W-:Y:S01]  /*10e0*/  IMAD R6, R12, R10, RZ ;  /* 0x0000000a0c067224 */ /* 0x000fe200078e02ff */
[----:B------:R-:W-:-:S04]  /*10f0*/  ISETP.GE.AND P1, PT, R5, R11, PT ;  /* 0x0000000b0500720c */ /* 0x000fc80003f26270 */
[----:B------:R-:W-:Y:S01]  /*1100*/  ISETP.GE.OR P1, PT, R16, R6, P1 ;  /* 0x000000061000720c */ /* 0x000fe20000f26670 */
[----:B------:R-:W-:-:S05]  /*1110*/  IMAD.HI.U32 R6, R5, R2, RZ ;  /* 0x0000000205067227 */ /* 0x000fca00078e00ff */
[----:B------:R-:W-:-:S04]  /*1120*/  SHF.R.U32.HI R6, RZ, R3, R6 ;  /* 0x00000003ff067219 */ /* 0x000fc80000011606 */
[----:B------:R-:W-:-:S03]  /*1130*/  SEL R6, R5, R6, !P0 ;  /* 0x0000000605067207 */ /* 0x000fc60004000000 */
[----:B------:R-:W-:Y:S01]  /*1140*/  @!P1 IMAD.HI.U32 R7, R16, R2, RZ ;  /* 0x0000000210079227 */ /* 0x000fe200078e00ff */
[----:B------:R-:W-:-:S04]  /*1150*/  IADD3 R2, PT, PT, -R6, RZ, RZ ;  /* 0x000000ff06027210 */ /* 0x000fc80007ffe1ff */
[----:B------:R-:W-:Y:S01]  /*1160*/  @!P1 SHF.R.U32.HI R3, RZ, R3, R7 ;  /* 0x00000003ff039219 */ /* 0x000fe20000011607 */
[----:B------:R-:W-:Y:S01]  /*1170*/  IMAD R2, R10, R2, R5 ;  /* 0x000000020a027224 */ /* 0x000fe200078e0205 */
[----:B------:R-:W-:Y:S02]  /*1180*/  IADD3 R7, PT, PT, -R5, RZ, RZ ;  /* 0x000000ff05077210 */ /* 0x000fe40007ffe1ff */
[----:B------:R-:W-:-:S03]  /*1190*/  @!P1 SEL R3, R16, R3, !P0 ;  /* 0x0000000310039207 */ /* 0x000fc60004000000 */
[----:B------:R-:W-:Y:S02]  /*11a0*/  IMAD R7, R4, R7, R14 ;  /* 0x0000000704077224 */ /* 0x000fe400078e020e */
[--C-:B------:R-:W-:Y:S02]  /*11b0*/  @!P1 IMAD.IADD R6, R6, 0x1, -R3.reuse ;  /* 0x0000000106069824 */ /* 0x100fe400078e0a03 */
[----:B------:R-:W-:Y:S01]  /*11c0*/  @!P1 IMAD R3, R2, R12, R3 ;  /* 0x0000000c02039224 */ /* 0x000fe200078e0203 */
[----:B------:R-:W-:Y:S01]  /*11d0*/  IADD3 R2, PT, PT, -R16, RZ, RZ ;  /* 0x000000ff10027210 */ /* 0x000fe20007ffe1ff */
[----:B------:R-:W-:Y:S02]  /*11e0*/  @!P1 IMAD R5, R6, R10, R16 ;  /* 0x0000000a06059224 */ /* 0x000fe400078e0210 */
[----:B------:R-:W-:Y:S02]  /*11f0*/  @!P1 IMAD.MOV.U32 R16, RZ, RZ, R3 ;  /* 0x000000ffff109224 */ /* 0x000fe400078e0003 */
[----:B------:R-:W-:-:S02]  /*1200*/  IMAD R2, R9, R2, R15 ;  /* 0x0000000209027224 */ /* 0x000fc400078e020f */
[----:B------:R-:W-:Y:S02]  /*1210*/  IMAD R14, R5, R4, R7 ;  /* 0x00000004050e7224 */ /* 0x000fe400078e0207 */
[----:B------:R-:W-:Y:S02]  /*1220*/  IMAD R15, R16, R9, R2 ;  /* 0x00000009100f7224 */ /* 0x000fe400078e0202 */
.L_x_15:
[----:B------:R-:W1:Y:S01]  /*1230*/  LDCU UR4, c[0x0][0xb30] ;  /* 0x00016600ff0477ac */ /* 0x000e620008000800 */
[----:B------:R-:W2:Y:S08]  /*1240*/  S2UR UR37, SR_CgaCtaId ;  /* 0x00000000002579c3 */ /* 0x000eb00000008800 */
[----:B------:R-:W3:Y:S01]  /*1250*/  LDC R40, c[0x0][0xb24] ;  /* 0x0002c900ff287b82 */ /* 0x000ee20000000800 */
[----:B-1----:R-:W-:-:S09]  /*1260*/  UISETP.NE.AND UP1, UPT, UR4, 0x1, UPT ;  /* 0x000000010400788c */ /* 0x002fd2000bf25270 */
[----:B--2---:R-:W-:Y:S05]  /*1270*/  BRA.U UP1, `(.L_x_16) ;  /* 0x0000000101407547 */ /* 0x004fea000b800000 */
[----:B------:R-:W1:Y:S08]  /*1280*/  LDC.64 R4, c[0x0][0xb10] ;  /* 0x0002c400ff047b82 */ /* 0x000e700000000a00 */
[----:B------:R-:W2:Y:S08]  /*1290*/  LDC.64 R2, c[0x0][0xb18] ;  /* 0x0002c600ff027b82 */ /* 0x000eb00000000a00 */
[----:B------:R-:W4:Y:S08]  /*12a0*/  LDC R6, c[0x0][0xb20] ;  /* 0x0002c800ff067b82 */ /* 0x000f300000000800 */
[----:B------:R-:W3:Y:S01]  /*12b0*/  LDC R7, c[0x0][0xb0c] ;  /* 0x0002c300ff077b82 */ /* 0x000ee20000000800 */
[----:B-1----:R-:W-:-:S05]  /*12c0*/  IMAD.HI.U32 R4, R15, R4, RZ ;  /* 0x000000040f047227 */ /* 0x002fca00078e00ff */
[----:B------:R-:W-:Y:S01]  /*12d0*/  SHF.R.U32.HI R4, RZ, R5, R4 ;  /* 0x00000005ff047219 */ /* 0x000fe20000011604 */
[----:B--2---:R-:W-:Y:S01]  /*12e0*/  IMAD.HI.U32 R3, R14, R3, RZ ;  /* 0x000000030e037227 */ /* 0x004fe200078e00ff */
[----:B------:R-:W-:-:S04]  /*12f0*/  ISETP.NE.AND P0, PT, R2, 0x1, PT ;  /* 0x000000010200780c */ /* 0x000fc80003f05270 */
[----:B----4-:R-:W-:-:S04]  /*1300*/  SHF.R.U32.HI R3, RZ, R6, R3 ;  /* 0x00000006ff037219 */ /* 0x010fc80000011603 */
[----:B------:R-:W-:Y:S02]  /*1310*/  SEL R3, R14, R3, !P0 ;  /* 0x000000030e037207 */ /* 0x000fe40004000000 */
[----:B---3--:R-:W-:-:S04]  /*1320*/  ISETP.NE.AND P1, PT, R7, 0x1, PT ;  /* 0x000000010700780c */ /* 0x008fc80003f25270 */
[----:B------:R-:W-:-:S05]  /*1330*/  SEL R4, R15, R4, !P1 ;  /* 0x000000040f047207 */ /* 0x000fca0004800000 */
[----:B------:R-:W-:Y:S02]  /*1340*/  IMAD.IADD R5, R3, 0x1, -R4 ;  /* 0x0000000103057824 */ /* 0x000fe400078e0a04 */
[----:B------:R-:W-:Y:S02]  /*1350*/  IMAD.IADD R3, R4, 0x1, -R3 ;  /* 0x0000000104037824 */ /* 0x000fe400078e0a03 */
[----:B------:R-:W-:Y:S02]  /*1360*/  IMAD R15, R5, R7, R15 ;  /* 0x00000007050f7224 */ /* 0x000fe400078e020f */
[----:B------:R-:W-:-:S07]  /*1370*/  IMAD R14, R3, R2, R14 ;  /* 0x00000002030e7224 */ /* 0x000fce00078e020e */
.L_x_16:
[----:B------:R-:W-:Y:S01]  /*1380*/  BAR.SYNC.DEFER_BLOCKING 0x0 ;  /* 0x0000000000007b1d */ /* 0x000fe20000010000 */
[----:B------:R-:W-:Y:S01]  /*1390*/  UISETP.NE.AND UP1, UPT, UR8, 0x2, UPT ;  /* 0x000000020800788c */ /* 0x000fe2000bf25270 */
[----:B------:R-:W-:Y:S02]  /*13a0*/  ISETP.NE.OR P5, PT, R0, 0x2, !P5 ;  /* 0x000000020000780c */ /* 0x000fe40006fa5670 */
[----:B------:R-:W-:-:S06]  /*13b0*/  LOP3.LUT R2, R108, 0x1f, RZ, 0xc0, !PT ;  /* 0x0000001f6c027812 */ /* 0x000fcc00078ec0ff */
[----:B------:R-:W-:Y:S05]  /*13c0*/  BRA.U UP1, `(.L_x_17) ;  /* 0x0000001101b07547 */ /* 0x000fea000b800000 */
[----:B------:R-:W1:Y:S01]  /*13d0*/  LDCU UR13, c[0x0][0x38c] ;  /* 0x00007180ff0d77ac */ /* 0x000e620008000800 */
[----:B------:R-:W2:Y:S01]  /*13e0*/  LDC R8, c[0x0][0x370] ;  /* 0x0000dc00ff087b82 */ /* 0x000ea20000000800 */
[----:B------:R-:W-:Y:S01]  /*13f0*/  PLOP3.LUT P1, PT, PT, PT, UP2, 0x80, 0x8 ;  /* 0x000000000008781c */ /* 0x000fe20003f2f028 */
[----:B------:R-:W-:Y:S01]  /*1400*/  IMAD.MOV.U32 R17, RZ, RZ, 0x1 ;  /* 0x00000001ff117424 */ /* 0x000fe200078e00ff */
[----:B------:R-:W-:Y:S01]  /*1410*/  ISETP.EQ.OR P4, PT, R2, RZ, P5 ;  /* 0x000000ff0200720c */ /* 0x000fe20002f82670 */
[----:B------:R-:W-:Y:S01]  /*1420*/  IMAD.MOV.U32 R16, RZ, RZ, RZ ;  /* 0x000000ffff107224 */ /* 0x000fe200078e00ff */
[----:B------:R-:W-:Y:S02]  /*1430*/  PLOP3.LUT P1, PT, P1, PT, PT, 0x8, 0x80 ;  /* 0x000000000080781c */ /* 0x000fe40000f2e170 */
[----:B------:R-:W-:Y:S01]  /*1440*/  CS2R R12, SRZ ;  /* 0x00000000000c7805 */ /* 0x000fe2000001ff00 */
[----:B------:R-:W-:Y:S01]  /*1450*/  IMAD.MOV.U32 R11, RZ, RZ, 0x1 ;  /* 0x00000001ff0b7424 */ /* 0x000fe200078e00ff */
[----:B------:R-:W4:Y:S01]  /*1460*/  LDC R0, c[0x0][0x374] ;  /* 0x0000dd00ff007b82 */ /* 0x000f220000000800 */
[----:B------:R-:W2:Y:S01]  /*1470*/  LDCU.64 UR22, c[0x0][0x348] ;  /* 0x00006900ff1677ac */ /* 0x000ea20008000a00 */
[----:B------:R-:W-:Y:S01]  /*1480*/  UMOV UR6, URZ ;  /* 0x000000ff00067c82 */ /* 0x000fe20008000000 */
[----:B-1----:R-:W-:-:S04]  /*1490*/  UIADD3 UR5, UPT, UPT, UR13, 0x7f, URZ ;  /* 0x0000007f0d057890 */ /* 0x002fc8000fffe0ff */
[----:B------:R-:W-:-:S04]  /*14a0*/  USHF.R.S32.HI UR4, URZ, 0x1f, UR5 ;  /* 0x0000001fff047899 */ /* 0x000fc80008011405 */
[----:B------:R-:W-:-:S04]  /*14b0*/  ULEA.HI UR4, UR4, UR5, URZ, 0x7 ;  /* 0x0000000504047291 */ /* 0x000fc8000f8f38ff */
[----:B------:R-:W-:Y:S02]  /*14c0*/  USHF.R.S32.HI UR15, URZ, 0x7, UR4 ;  /* 0x00000007ff0f7899 */ /* 0x000fe40008011404 */
[----:B------:R-:W-:Y:S02]  /*14d0*/  UIADD3 UR4, UPT, UPT, UR13, -0x1, URZ ;  /* 0xffffffff0d047890 */ /* 0x000fe4000fffe0ff */
[----:B------:R-:W-:Y:S02]  /*14e0*/  UISETP.LT.U32.AND UP0, UPT, UR15, 0x5, UPT ;  /* 0x000000050f00788c */ /* 0x000fe4000bf01070 */
[----:B------:R-:W-:Y:S02]  /*14f0*/  UISETP.GE.U32.AND UP1, UPT, UR4, -0xff, UPT ;  /* 0xffffff010400788c */ /* 0x000fe4000bf26070 */
[----:B------:R-:W-:Y:S02]  /*1500*/  USEL UR14, UR15, 0x5, UP0 ;  /* 0x000000050f0e7887 */ /* 0x000fe40008000000 */
[----:B------:R-:W-:-:S02]  /*1510*/  UIADD3 UR13, UPT, UPT, UR13, 0xfe, URZ ;  /* 0x000000fe0d0d7890 */ /* 0x000fc4000fffe0ff */
[----:B------:R-:W-:Y:S02]  /*1520*/  UIADD3 UR5, UPT, UPT, UR14, -0x1, URZ ;  /* 0xffffffff0e057890 */ /* 0x000fe4000fffe0ff */
[----:B------:R-:W-:-:S03]  /*1530*/  UIADD3 UR7, UPT, UPT, UR15, -UR14, URZ ;  /* 0x8000000e0f077290 */ /* 0x000fc6000fffe0ff */
[----:B------:R-:W-:-:S04]  /*1540*/  @UP1 UIADD3 UR5, UPT, UPT, UR14, URZ, URZ ;  /* 0x000000ff0e051290 */ /* 0x000fc8000fffe0ff */
[----:B--2---:R-:W-:-:S12]  /*1550*/  UIADD3 UR5, UPT, UPT, UR5, 0x1, URZ ;  /* 0x0000000105057890 */ /* 0x004fd8000fffe0ff */
.L_x_35:
[----:B------:R-:W-:Y:S01]  /*1560*/  UISETP.NE.AND UP0, UPT, UR37, URZ, UPT ;  /* 0x000000ff2500728c */ /* 0x000fe2000bf05270 */
[----:B------:R-:W1:Y:S08]  /*1570*/  S2UR UR37, SR_CgaCtaId ;  /* 0x00000000002579c3 */ /* 0x000e700000008800 */
[----:B------:R-:W-:Y:S05]  /*1580*/  BRA.U UP0, `(.L_x_18) ;  /* 0x0000000100347547 */ /* 0x000fea000b800000 */
[----:B------:R-:W2:Y:S01]  /*1590*/  S2R R2, SR_CgaCtaId ;  /* 0x0000000000027919 */ /* 0x000ea20000008800 */
[----:B------:R-:W-:-:S04]  /*15a0*/  MOV R3, 0x400 ;  /* 0x0000040000037802 */ /* 0x000fc80000000f00 */
[----:B--2---:R-:W-:Y:S02]  /*15b0*/  LEA R2, R2, R3, 0x18 ;  /* 0x0000000302027211 */ /* 0x004fe400078ec0ff */
[----:B------:R-:W-:-:S03]  /*15c0*/  SHF.L.U32 R3, R11, 0x1f, RZ ;  /* 0x0000001f0b037819 */ /* 0x000fc600000006ff */
[----:B------:R-:W-:-:S04]  /*15d0*/  IMAD R2, R12, 0x8, R2 ;  /* 0x000000080c027824 */ /* 0x000fc800078e0202 */
[----:B------:R-:W2:Y:S02]  /*15e0*/  SYNCS.PHASECHK.TRANS64.TRYWAIT P0, [R2+URZ+0x110], R3 ;  /* 0x00011003020075a7 */ /* 0x000ea400080011ff */
[----:B--2---:R-:W-:Y:S05]  /*15f0*/  @!P0 BRA `(.L_x_19) ;  /* 0x0000007800d88947 */ /* 0x004fea0003800000 */
.L_x_126:
[----:B------:R-:W-:Y:S01]  /*1600*/  VIADD R12, R12, 0x1 ;  /* 0x000000010c0c7836 */ /* 0x000fe20000000000 */
[----:B------:R2:W-:Y:S04]  /*1610*/  SYNCS.ARRIVE.TRANS64.A1T0 RZ, [R2+URZ+0x100], RZ ;  /* 0x000100ff02ff79a7 */ /* 0x0005e800081000ff */
[----:B------:R-:W-:-:S04]  /*1620*/  ISETP.NE.AND P0, PT, R12, 0x2, PT ;  /* 0x000000020c00780c */ /* 0x000fc80003f05270 */
[----:B------:R-:W-:Y:S02]  /*1630*/  SEL R12, R12, RZ, P0 ;  /* 0x000000ff0c0c7207 */ /* 0x000fe40000000000 */
[----:B--2---:R-:W-:-:S04]  /*1640*/  SEL R2, RZ, 0x1, P0 ;  /* 0x00000001ff027807 */ /* 0x004fc80000000000 */
[----:B------:R-:W-:-:S07]  /*1650*/  LOP3.LUT R11, R11, R2, RZ, 0x3c, !PT ;  /* 0x000000020b0b7212 */ /* 0x000fce00078e3cff */
.L_x_18:
[----:B------:R-:W-:Y:S01]  /*1660*/  UMOV UR4, 0x400 ;  /* 0x0000040000047882 */ /* 0x000fe20000000000 */
[----:B------:R-:W-:Y:S01]  /*1670*/  SHF.L.U32 R2, R17, 0x1f, RZ ;  /* 0x0000001f11027819 */ /* 0x000fe200000006ff */
[----:B-1----:R-:W-:Y:S01]  /*1680*/  ULEA UR4, UR37, UR4, 0x18 ;  /* 0x0000000425047291 */ /* 0x002fe2000f8ec0ff */
[----:B------:R-:W-:Y:S01]  /*1690*/  R2UR UR35, R15 ;  /* 0x000000000f2372ca */ /* 0x000fe200000e0000 */
[----:B------:R-:W-:Y:S01]  /*16a0*/  UISETP.GE.U32.AND UP0, UPT, UR13, 0xff, UPT ;  /* 0x000000ff0d00788c */ /* 0x000fe2000bf06070 */
[----:B------:R-:W-:Y:S01]  /*16b0*/  R2UR UR18, R14 ;  /* 0x000000000e1272ca */ /* 0x000fe200000e0000 */
[----:B------:R-:W-:Y:S01]  /*16c0*/  ULEA UR8, UR6, UR4, 0x3 ;  /* 0x0000000406087291 */ /* 0x000fe2000f8e18ff */
[----:B------:R-:W-:-:S08]  /*16d0*/  UMOV UR21, URZ ;  /* 0x000000ff00157c82 */ /* 0x000fd00008000000 */
[----:B------:R1:W2:Y:S01]  /*16e0*/  SYNCS.PHASECHK.TRANS64.TRYWAIT P0, [UR8+0x28], R2 ;  /* 0x00002802ff0075a7 */ /* 0x0002a20008001108 */
[----:B------:R-:W-:Y:S02]  /*16f0*/  USHF.L.U32 UR35, UR35, 0x6, URZ ;  /* 0x0000000623237899 */ /* 0x000fe400080006ff */
[----:B------:R-:W-:Y:S01]  /*1700*/  USHF.L.U32 UR18, UR18, 0x8, URZ ;  /* 0x0000000812127899 */ /* 0x000fe200080006ff */
[----:B------:R-:W-:Y:S11]  /*1710*/  BRA.U !UP0, `(.L_x_20) ;  /* 0x0000000108c07547 */ /* 0x000ff6000b800000 */
[----:B------:R-:W-:Y:S01]  /*1720*/  UIADD3 UR10, UPT, UPT, UR18, 0x80, URZ ;  /* 0x00000080120a7890 */ /* 0x000fe2000fffe0ff */
[----:B------:R-:W-:Y:S01]  /*1730*/  UMOV UR24, URZ ;  /* 0x000000ff00187c82 */ /* 0x000fe20008000000 */
[----:B------:R-:W-:-:S10]  /*1740*/  UMOV UR25, UR6 ;  /* 0x0000000600197c82 */ /* 0x000fd40008000000 */
.L_x_25:
[----:B-1----:R-:W-:Y:S01]  /*1750*/  ULEA UR33, UR25, UR4, 0x3 ;  /* 0x0000000419217291 */ /* 0x002fe2000f8e18ff */
[----:B--2---:R-:W-:Y:S01]  /*1760*/  @!P5 MOV R3, 0xa000 ;  /* 0x0000a0000003d802 */ /* 0x004fe20000000f00 */
[----:B--2---:R-:W-:Y:S10]  /*1770*/  @P0 BRA `(.L_x_21) ;  /* 0x00000000000c0947 */ /* 0x004ff40003800000 */
[----:B------:R-:W-:-:S04]  /*1780*/  SHF.L.U32 R4, R17, 0x1f, RZ ;  /* 0x0000001f11047819 */ /* 0x000fc800000006ff */
[----:B------:R-:W2:Y:S02]  /*1790*/  SYNCS.PHASECHK.TRANS64.TRYWAIT P0, [UR33+0x28], R4 ;  /* 0x00002804ff0075a7 */ /* 0x000ea40008001121 */
[----:B--2---:R-:W-:Y:S05]  /*17a0*/  @!P0 BRA `(.L_x_22) ;  /* 0x0000007800808947 */ /* 0x004fea0003800000 */
.L_x_21:
[----:B------:R2:W-:Y:S01]  /*17b0*/  @!P5 SYNCS.ARRIVE.TRANS64 RZ, [UR33], R3 ;  /* 0x00000003ffffd9a7 */ /* 0x0005e20008000021 */
[----:B------:R-:W-:Y:S04]  /*17c0*/  BSSY.RECONVERGENT B0, `(.L_x_23) ;  /* 0x0000003000007945 */ /* 0x000fe80003800200 */
[----:B------:R-:W-:Y:S05]  /*17d0*/  @P4 BRA `(.L_x_24) ;  /* 0x0000000000044947 */ /* 0x000fea0003800000 */
[----:B------:R-:W-:Y:S05]  /*17e0*/  BPT.TRAP 0x1 ;  /* 0x000000040000795c */ /* 0x000fea0000300000 */
.L_x_24:
[----:B------:R-:W-:Y:S05]  /*17f0*/  BSYNC.RECONVERGENT B0 ;  /* 0x0000000000007941 */ /* 0x000fea0003800200 */
.L_x_23:
[----:B------:R-:W-:Y:S02]  /*1800*/  UIADD3 UR6, UPT, UPT, UR25, 0x1, URZ ;  /* 0x0000000119067890 */ /* 0x000fe4000fffe0ff */
[----:B------:R-:W-:Y:S02]  /*1810*/  ULEA UR32, UR25, UR4, 0xd ;  /* 0x0000000419207291 */ /* 0x000fe4000f8e68ff */
[----:B------:R-:W-:Y:S02]  /*1820*/  UISETP.NE.AND UP0, UPT, UR6, 0x5, UPT ;  /* 0x000000050600788c */ /* 0x000fe4000bf05270 */
[----:B------:R-:W-:Y:S02]  /*1830*/  UIADD3 UR30, UP1, UPT, UR22, 0x80, URZ ;  /* 0x00000080161e7890 */ /* 0x000fe4000ff3e0ff */
[----:B------:R-:W-:Y:S02]  /*1840*/  USEL UR9, URZ, 0x1, UP0 ;  /* 0x00000001ff097887 */ /* 0x000fe40008000000 */
[----:B------:R-:W-:-:S02]  /*1850*/  USEL UR6, UR6, URZ, UP0 ;  /* 0x000000ff06067287 */ /* 0x000fc40008000000 */
[----:B------:R-:W-:Y:S02]  /*1860*/  UIADD3 UR28, UP0, UPT, UR22, 0x180, URZ ;  /* 0x00000180161c7890 */ /* 0x000fe4000ff1e0ff */
[----:B------:R-:W-:Y:S01]  /*1870*/  ULEA UR8, UR6, UR4, 0x3 ;  /* 0x0000000406087291 */ /* 0x000fe2000f8e18ff */
[----:B------:R-:W-:Y:S01]  /*1880*/  LOP3.LUT R17, R17, UR9, RZ, 0x3c, !PT ;  /* 0x0000000911117c12 */ /* 0x000fe2000f8e3cff */
[----:B------:R-:W-:Y:S02]  /*1890*/  USHF.L.U32 UR34, UR24, 0x7, URZ ;  /* 0x0000000718227899 */ /* 0x000fe400080006ff */
[----:B------:R-:W-:Y:S01]  /*18a0*/  UIADD3.X UR31, UPT, UPT, URZ, UR23, URZ, UP1, !UPT ;  /* 0x00000017ff1f7290 */ /* 0x000fe20008ffe4ff */
[----:B-1----:R-:W-:Y:S01]  /*18b0*/  SHF.L.U32 R2, R17, 0x1f, RZ ;  /* 0x0000001f11027819 */ /* 0x002fe200000006ff */
[----:B------:R-:W-:Y:S02]  /*18c0*/  UIADD3 UR32, UPT, UPT, UR32, 0x6400, URZ ;  /* 0x0000640020207890 */ /* 0x000fe4000fffe0ff */
[----:B------:R-:W-:Y:S01]  /*18d0*/  UIADD3.X UR29, UPT, UPT, URZ, UR23, URZ, UP0, !UPT ;  /* 0x00000017ff1d7290 */ /* 0x000fe200087fe4ff */
[----:B------:R1:W1:Y:S01]  /*18e0*/  SYNCS.PHASECHK.TRANS64.TRYWAIT P0, [UR8+0x28], R2 ;  /* 0x00002802ff0075a7 */ /* 0x0002620008001108 */
[----:B------:R-:W-:Y:S01]  /*18f0*/  ULEA UR8, UR25, UR4, 0xf ;  /* 0x0000000419087291 */ /* 0x000fe2000f8e78ff */
[----:B------:R-:W-:Y:S01]  /*1900*/  UMOV UR26, 0x0 ;  /* 0x00000000001a7882 */ /* 0x000fe20000000000 */
[----:B------:R-:W-:-:S02]  /*1910*/  UMOV UR27, 0x10000000 ;  /* 0x10000000001b7882 */ /* 0x000fc40000000000 */
[----:B------:R-:W-:Y:S01]  /*1920*/  UIADD3 UR16, UPT, UPT, UR8, 0x10400, URZ ;  /* 0x0001040008107890 */ /* 0x000fe2000fffe0ff */
[----:B------:R1:W-:Y:S01]  /*1930*/  UTMALDG.3D [UR32], [UR30], desc[UR26] ;  /* 0x00001a201e0075b4 */ /* 0x0003e20008011000 */
[----:B------:R-:W-:Y:S01]  /*1940*/  UIADD3 UR8, UPT, UPT, UR8, 0x14400, URZ ;  /* 0x0001440008087890 */ /* 0x000fe2000fffe0ff */
[----:B------:R-:W-:Y:S01]  /*1950*/  UMOV UR17, UR33 ;  /* 0x0000002100117c82 */ /* 0x000fe20008000000 */
[----:B------:R-:W-:Y:S01]  /*1960*/  UMOV UR20, UR36 ;  /* 0x0000002400147c82 */ /* 0x000fe20008000000 */
[----:B------:R-:W-:Y:S01]  /*1970*/  UMOV UR19, UR34 ;  /* 0x0000002200137c82 */ /* 0x000fe20008000000 */
[----:B------:R-:W-:Y:S01]  /*1980*/  UMOV UR12, UR36 ;  /* 0x00000024000c7c82 */ /* 0x000fe20008000000 */
[----:B------:R-:W-:Y:S01]  /*1990*/  UMOV UR9, UR33 ;  /* 0x0000002100097c82 */ /* 0x000fe20008000000 */
[----:B------:R-:W-:Y:S01]  /*19a0*/  UMOV UR11, UR34 ;  /* 0x00000022000b7c82 */ /* 0x000fe20008000000 */
[----:B------:R1:W-:Y:S01]  /*19b0*/  UTMALDG.3D [UR16], [UR28], desc[UR26] ;  /* 0x00001a101c0075b4 */ /* 0x0003e20008011000 */
[----:B------:R-:W-:Y:S01]  /*19c0*/  UIADD3 UR24, UPT, UPT, UR24, 0x1, URZ ;  /* 0x0000000118187890 */ /* 0x000fe2000fffe0ff */
[----:B------:R-:W-:Y:S01]  /*19d0*/  UMOV UR21, UR5 ;  /* 0x0000000500157c82 */ /* 0x000fe20008000000 */
[----:B------:R-:W-:-:S02]  /*19e0*/  UMOV UR25, UR6 ;  /* 0x0000000600197c82 */ /* 0x000fc40008000000 */
[----:B------:R-:W-:Y:S01]  /*19f0*/  UISETP.NE.AND UP0, UPT, UR24, UR5, UPT ;  /* 0x000000051800728c */ /* 0x000fe2000bf05270 */
[----:B------:R1:W-:Y:S08]  /*1a00*/  UTMALDG.3D [UR8], [UR28], desc[UR26] ;  /* 0x00001a081c0075b4 */ /* 0x0003f00008011000 */
[----:B------:R-:W-:Y:S05]  /*1a10*/  BRA.U UP0, `(.L_x_25) ;  /* 0xfffffffd004c7547 */ /* 0x000fea000b83ffff */
.L_x_20:
[----:B-1----:R-:W-:Y:S01]  /*1a20*/  ULEA UR8, UR6, UR4, 0x3 ;  /* 0x0000000406087291 */ /* 0x002fe2000f8e18ff */
[----:B------:R-:W-:Y:S01]  /*1a30*/  SHF.L.U32 R2, R17, 0x1f, RZ ;  /* 0x0000001f11027819 */ /* 0x000fe200000006ff */
[----:B------:R-:W-:Y:S01]  /*1a40*/  @!P1 SYNCS.ARRIVE.TRANS64.A1T0 RZ, [UR4+0x98], RZ ;  /* 0x000098ffffff99a7 */ /* 0x000fe20008100004 */
[----:B------:R-:W-:-:S06]  /*1a50*/  UISETP.GT.AND UP0, UPT, UR15, UR14, UPT ;  /* 0x0000000e0f00728c */ /* 0x000fcc000bf04270 */
[----:B--2---:R1:W2:Y:S03]  /*1a60*/  SYNCS.PHASECHK.TRANS64.TRYWAIT P0, [UR8+0x28], R2 ;  /* 0x00002802ff0075a7 */ /* 0x0042a60008001108 */
[----:B------:R-:W-:Y:S05]  /*1a70*/  BRA.U !UP0, `(.L_x_26) ;  /* 0x0000000108c47547 */ /* 0x000fea000b800000 */
[----:B------:R-:W-:Y:S02]  /*1a80*/  UIADD3 UR29, UPT, UPT, UR7, UR21, URZ ;  /* 0x00000015071d7290 */ /* 0x000fe4000fffe0ff */
[----:B------:R-:W-:Y:S01]  /*1a90*/  UIADD3 UR10, UPT, UPT, UR18, 0x80, URZ ;  /* 0x00000080120a7890 */ /* 0x000fe2000fffe0ff */
[----:B------:R-:W-:-:S11]  /*1aa0*/  UMOV UR34, UR6 ;  /* 0x0000000600227c82 */ /* 0x000fd60008000000 */
.L_x_31:
[----:B-1----:R-:W-:Y:S01]  /*1ab0*/  ULEA UR25, UR34, UR4, 0x3 ;  /* 0x0000000422197291 */ /* 0x002fe2000f8e18ff */
[----:B--2---:R-:W-:Y:S01]  /*1ac0*/  @!P5 MOV R3, 0xa000 ;  /* 0x0000a0000003d802 */ /* 0x004fe20000000f00 */
[----:B--2---:R-:W-:Y:S10]  /*1ad0*/  @P0 BRA `(.L_x_27) ;  /* 0x00000000000c0947 */ /* 0x004ff40003800000 */
[----:B------:R-:W-:-:S04]  /*1ae0*/  SHF.L.U32 R4, R17, 0x1f, RZ ;  /* 0x0000001f11047819 */ /* 0x000fc800000006ff */
[----:B------:R-:W2:Y:S02]  /*1af0*/  SYNCS.PHASECHK.TRANS64.TRYWAIT P0, [UR25+0x28], R4 ;  /* 0x00002804ff0075a7 */ /* 0x000ea40008001119 */
[----:B--2---:R-:W-:Y:S05]  /*1b00*/  @!P0 BRA `(.L_x_28) ;  /* 0x0000007400c08947 */ /* 0x004fea0003800000 */
.L_x_27:
[----:B------:R2:W-:Y:S01]  /*1b10*/  @!P5 SYNCS.ARRIVE.TRANS64 RZ, [UR25], R3 ;  /* 0x00000003ffffd9a7 */ /* 0x0005e20008000019 */
[----:B------:R-:W-:Y:S04]  /*1b20*/  BSSY.RECONVERGENT B0, `(.L_x_29) ;  /* 0x0000003000007945 */ /* 0x000fe80003800200 */
[----:B------:R-:W-:Y:S05]  /*1b30*/  @P4 BRA `(.L_x_30) ;  /* 0x0000000000044947 */ /* 0x000fea0003800000 */
[----:B------:R-:W-:Y:S05]  /*1b40*/  BPT.TRAP 0x1 ;  /* 0x000000040000795c */ /* 0x000fea0000300000 */
.L_x_30:
[----:B------:R-:W-:Y:S05]  /*1b50*/  BSYNC.RECONVERGENT B0 ;  /* 0x0000000000007941 */ /* 0x000fea0003800200 */
.L_x_29:
        /* <DEDUP_REMOVED lines=10> */
[----:B------:R-:W-:Y:S01]  /*1c00*/  UIADD3 UR24, UPT, UPT, UR24, 0x6400, URZ ;  /* 0x0000640018187890 */ /* 0x000fe2000fffe0ff */
[----:B-1----:R-:W-:Y:S01]  /*1c10*/  SHF.L.U32 R2, R17, 0x1f, RZ ;  /* 0x0000001f11027819 */ /* 0x002fe200000006ff */
[----:B------:R-:W-:Y:S02]  /*1c20*/  UIADD3.X UR39, UPT, UPT, URZ, UR23, URZ, UP1, !UPT ;  /* 0x00000017ff277290 */ /* 0x000fe40008ffe4ff */
[----:B------:R-:W-:Y:S01]  /*1c30*/  UIADD3.X UR33, UPT, UPT, URZ, UR23, URZ, UP0, !UPT ;  /* 0x00000017ff217290 */ /* 0x000fe200087fe4ff */
[----:B------:R1:W1:Y:S01]  /*1c40*/  SYNCS.PHASECHK.TRANS64.TRYWAIT P0, [UR8+0x28], R2 ;  /* 0x00002802ff0075a7 */ /* 0x0002620008001108 */
[----:B------:R-:W-:Y:S01]  /*1c50*/  ULEA UR8, UR34, UR4, 0xf ;  /* 0x0000000422087291 */ /* 0x000fe2000f8e78ff */
[----:B------:R-:W-:Y:S01]  /*1c60*/  UMOV UR30, 0x0 ;  /* 0x00000000001e7882 */ /* 0x000fe20000000000 */
[----:B------:R-:W-:-:S02]  /*1c70*/  UMOV UR31, 0x10000000 ;  /* 0x10000000001f7882 */ /* 0x000fc40000000000 */
[----:B------:R-:W-:Y:S02]  /*1c80*/  UIADD3 UR16, UPT, UPT, UR8, 0x10400, URZ ;  /* 0x0001040008107890 */ /* 0x000fe4000fffe0ff */
[----:B------:R-:W-:Y:S01]  /*1c90*/  UIADD3 UR8, UPT, UPT, UR8, 0x14400, URZ ;  /* 0x0001440008087890 */ /* 0x000fe2000fffe0ff */
[----:B------:R-:W-:Y:S01]  /*1ca0*/  UMOV UR27, UR35 ;  /* 0x00000023001b7c82 */ /* 0x000fe20008000000 */
[----:B------:R-:W-:Y:S01]  /*1cb0*/  UMOV UR28, UR36 ;  /* 0x00000024001c7c82 */ /* 0x000fe20008000000 */
[----:B------:R-:W-:Y:S01]  /*1cc0*/  UMOV UR17, UR25 ;  /* 0x0000001900117c82 */ /* 0x000fe20008000000 */
[----:B------:R-:W-:Y:S01]  /*1cd0*/  UMOV UR20, UR36 ;  /* 0x0000002400147c82 */ /* 0x000fe20008000000 */
[----:B------:R-:W-:Y:S01]  /*1ce0*/  UMOV UR19, UR26 ;  /* 0x0000001a00137c82 */ /* 0x000fe20008000000 */
[----:B------:R-:W-:Y:S01]  /*1cf0*/  UMOV UR12, UR36 ;  /* 0x00000024000c7c82 */ /* 0x000fe20008000000 */
[----:B------:R-:W-:Y:S01]  /*1d00*/  UMOV UR9, UR25 ;  /* 0x0000001900097c82 */ /* 0x000fe20008000000 */
[----:B------:R1:W-:Y:S01]  /*1d10*/  UTMALDG.3D [UR24], [UR38], desc[UR30] ;  /* 0x00001e18260075b4 */ /* 0x0003e20008011000 */
[----:B------:R-:W-:Y:S01]  /*1d20*/  UMOV UR11, UR26 ;  /* 0x0000001a000b7c82 */ /* 0x000fe20008000000 */
[----:B------:R-:W-:Y:S01]  /*1d30*/  UIADD3 UR21, UPT, UPT, UR21, 0x1, URZ ;  /* 0x0000000115157890 */ /* 0x000fe2000fffe0ff */
[----:B------:R-:W-:-:S03]  /*1d40*/  UMOV UR34, UR6 ;  /* 0x0000000600227c82 */ /* 0x000fc60008000000 */
[----:B------:R-:W-:Y:S01]  /*1d50*/  UISETP.NE.AND UP0, UPT, UR21, UR29, UPT ;  /* 0x0000001d1500728c */ /* 0x000fe2000bf05270 */
[----:B------:R1:W-:Y:S01]  /*1d60*/  UTMALDG.3D [UR16], [UR32], desc[UR30] ;  /* 0x00001e10200075b4 */ /* 0x0003e20008011000 */
[----:B------:R1:W-:Y:S07]  /*1d70*/  UTMALDG.3D [UR8], [UR32], desc[UR30] ;  /* 0x00001e08200075b4 */ /* 0x0003ee0008011000 */
[----:B------:R-:W-:Y:S05]  /*1d80*/  BRA.U UP0, `(.L_x_31) ;  /* 0xfffffffd00487547 */ /* 0x000fea000b83ffff */
.L_x_26:
[C---:B-1----:R-:W-:Y:S01]  /*1d90*/  LEA R2, R16.reuse, UR4, 0x3 ;  /* 0x0000000410027c11 */ /* 0x042fe2000f8e18ff */
[----:B------:R-:W-:Y:S01]  /*1da0*/  NOP ;  /* 0x0000000000007918 */ /* 0x000fe20000000000 */
[----:B--2---:R-:W-:Y:S02]  /*1db0*/  SHF.L.U32 R3, R13, 0x1f, RZ ;  /* 0x0000001f0d037819 */ /* 0x004fe400000006ff */
[----:B------:R-:W-:Y:S02]  /*1dc0*/  LEA R4, R16, UR4, 0x4 ;  /* 0x0000000410047c11 */ /* 0x000fe4000f8e20ff */
[----:B------:R-:W1:Y:S02]  /*1dd0*/  SYNCS.PHASECHK.TRANS64.TRYWAIT P0, [R2+URZ+0xa0], R3 ;  /* 0x0000a003020075a7 */ /* 0x000e6400080011ff */
[----:B-1----:R-:W-:Y:S05]  /*1de0*/  @!P0 BRA `(.L_x_32) ;  /* 0x0000007400208947 */ /* 0x002fea0003800000 */
.L_x_129:
[----:B------:R-:W2:Y:S01]  /*1df0*/  LDS.128 R4, [R4+0x130] ;  /* 0x0001300004047984 */ /* 0x000ea20000000c00 */
[----:B---3--:R-:W-:Y:S01]  /*1e00*/  ISETP.GE.AND P0, PT, R40, 0x1, PT ;  /* 0x000000012800780c */ /* 0x008fe20003f06270 */
[----:B-1----:R-:W-:Y:S01]  /*1e10*/  VIADD R2, R2, 0xb0 ;  /* 0x000000b002027836 */ /* 0x002fe20000000000 */
[----:B------:R-:W-:Y:S01]  /*1e20*/  @!PT LDS RZ, [RZ] ;  /* 0x00000000fffff984 */ /* 0x000fe20000000800 */
[----:B------:R-:W-:Y:S01]  /*1e30*/  @!PT LDS RZ, [RZ] ;  /* 0x00000000fffff984 */ /* 0x000fe20000000800 */
[----:B------:R-:W-:Y:S01]  /*1e40*/  @!PT LDS RZ, [RZ] ;  /* 0x00000000fffff984 */ /* 0x000fe20000000800 */
[----:B------:R-:W-:Y:S01]  /*1e50*/  @!PT LDS RZ, [RZ] ;  /* 0x00000000fffff984 */ /* 0x000fe20000000800 */
[----:B------:R1:W-:Y:S06]  /*1e60*/  MEMBAR.ALL.CTA ;  /* 0x0000000000007992 */ /* 0x0003ec0000008000 */
[----:B-1----:R-:W1:Y:S01]  /*1e70*/  FENCE.VIEW.ASYNC.S ;  /* 0x00000000000073c6 */ /* 0x002e620000000000 */
[----:B------:R-:W-:-:S04]  /*1e80*/  PRMT R2, RZ, 0x654, R2 ;  /* 0x00000654ff027816 */ /* 0x000fc80000000002 */
[----:B-1----:R1:W-:Y:S01]  /*1e90*/  SYNCS.ARRIVE.TRANS64.RED.A1T0 RZ, [R2+URZ], RZ ;  /* 0x000000ff02ff79a7 */ /* 0x0023e200081004ff */
[----:B--2---:R-:W-:-:S13]  /*1ea0*/  LOP3.LUT P2, RZ, R6, 0x1, RZ, 0xc0, !PT ;  /* 0x0000000106ff7812 */ /* 0x004fda000784c0ff */
[----:B------:R-:W-:Y:S01]  /*1eb0*/  @P2 SHF.R.U32.HI R3, RZ, 0x10, R5 ;  /* 0x00000010ff032819 */ /* 0x000fe20000011605 */
[----:B------:R-:W-:Y:S01]  /*1ec0*/  VOTEU.ANY UP0, P2 ;  /* 0x0000000000ff7886 */ /* 0x000fe20001000100 */
[----:B------:R-:W-:Y:S02]  /*1ed0*/  @P2 MOV R10, R4 ;  /* 0x00000004000a2202 */ /* 0x000fe40000000f00 */
[----:B------:R-:W-:Y:S02]  /*1ee0*/  @P2 R2UR.BROADCAST UR8, R3 ;  /* 0x00000000030822ca */ /* 0x000fe400008e0000 */
[----:B------:R-:W-:-:S11]  /*1ef0*/  @P2 LOP3.LUT R9, R5, 0xffff, RZ, 0xc0, !PT ;  /* 0x0000ffff05092812 */ /* 0x000fd600078ec0ff */
[----:B------:R-:W-:Y:S01]  /*1f00*/  @UP0 UMOV UR36, UR8 ;  /* 0x0000000800240c82 */ /* 0x000fe20008000000 */
[----:B-1----:R-:W-:Y:S05]  /*1f10*/  @!P0 BRA `(.L_x_33) ;  /* 0x0000000000b88947 */ /* 0x002fea0003800000 */
[----:B------:R-:W4:Y:S01]  /*1f20*/  LDC.64 R4, c[0x0][0xb18] ;  /* 0x0002c600ff047b82 */ /* 0x000f220000000a00 */
[----:B------:R-:W-:-:S07]  /*1f30*/  ISETP.NE.AND P3, PT, R40, 0x1, PT ;  /* 0x000000012800780c */ /* 0x000fce0003f65270 */
[----:B------:R-:W1:Y:S08]  /*1f40*/  LDC.64 R6, c[0x0][0xb10] ;  /* 0x0002c400ff067b82 */ /* 0x000e700000000a00 */
[----:B------:R-:W2:Y:S08]  /*1f50*/  LDC R14, c[0x0][0xb20] ;  /* 0x0002c800ff0e7b82 */ /* 0x000eb00000000800 */
[----:B------:R-:W3:Y:S01]  /*1f60*/  LDC R15, c[0x0][0xb0c] ;  /* 0x0002c300ff0f7b82 */ /* 0x000ee20000000800 */
[----:B----4-:R-:W-:Y:S01]  /*1f70*/  IMAD.HI.U32 R19, R0, R5, RZ ;  /* 0x0000000500137227 */ /* 0x010fe200078e00ff */
[----:B------:R-:W-:-:S03]  /*1f80*/  ISETP.NE.AND P0, PT, R4, 0x1, PT ;  /* 0x000000010400780c */ /* 0x000fc60003f05270 */
[----:B------:R-:W-:-:S03]  /*1f90*/  IMAD.HI.U32 R5, R9, R5, RZ ;  /* 0x0000000509057227 */ /* 0x000fc600078e00ff */
[----:B------:R-:W4:Y:S01]  /*1fa0*/  LDC.64 R2, c[0x0][0xb28] ;  /* 0x0002ca00ff027b82 */ /* 0x000f220000000a00 */
[----:B-1----:R-:W-:-:S04]  /*1fb0*/  IMAD.HI.U32 R20, R8, R6, RZ ;  /* 0x0000000608147227 */ /* 0x002fc800078e00ff */
[----:B------:R-:W-:Y:S01]  /*1fc0*/  IMAD.HI.U32 R21, R10, R6, RZ ;  /* 0x000000060a157227 */ /* 0x000fe200078e00ff */
[----:B------:R-:W-:Y:S02]  /*1fd0*/  SHF.R.U32.HI R20, RZ, R7, R20 ;  /* 0x00000007ff147219 */ /* 0x000fe40000011614 */
[-C--:B--2---:R-:W-:Y:S02]  /*1fe0*/  SHF.R.U32.HI R19, RZ, R14.reuse, R19 ;  /* 0x0000000eff137219 */ /* 0x084fe40000011613 */
[----:B------:R-:W-:Y:S02]  /*1ff0*/  SHF.R.U32.HI R5, RZ, R14, R5 ;  /* 0x0000000eff057219 */ /* 0x000fe40000011605 */
[----:B------:R-:W-:Y:S02]  /*2000*/  SEL R19, R0, R19, !P0 ;  /* 0x0000001300137207 */ /* 0x000fe40004000000 */
[----:B------:R-:W-:Y:S02]  /*2010*/  SHF.R.U32.HI R21, RZ, R7, R21 ;  /* 0x00000007ff157219 */ /* 0x000fe40000011615 */
[----:B---3--:R-:W-:-:S02]  /*2020*/  ISETP.NE.AND P1, PT, R15, 0x1, PT ;  /* 0x000000010f00780c */ /* 0x008fc40003f25270 */
[----:B------:R-:W-:Y:S02]  /*2030*/  SEL R5, R9, R5, !P0 ;  /* 0x0000000509057207 */ /* 0x000fe40004000000 */
[----:B------:R-:W-:Y:S02]  /*2040*/  SEL R20, R8, R20, !P1 ;  /* 0x0000001408147207 */ /* 0x000fe40004800000 */
[----:B------:R-:W-:Y:S01]  /*2050*/  SEL R21, R10, R21, !P1 ;  /* 0x000000150a157207 */ /* 0x000fe20004800000 */
[----:B----4-:R-:W-:-:S04]  /*2060*/  IMAD.HI.U32 R18, R19, R2, RZ ;  /* 0x0000000213127227 */ /* 0x010fc800078e00ff */
        /* <DEDUP_REMOVED lines=10> */
[----:B------:R-:W-:-:S04]  /*2110*/  @!P0 IMAD.HI.U32 R7, R21, R2, RZ ;  /* 0x0000000215078227 */ /* 0x000fc800078e00ff */
[----:B------:R-:W-:Y:S01]  /*2120*/  IMAD.MOV R2, RZ, RZ, -R6 ;  /* 0x000000ffff027224 */ /* 0x000fe200078e0a06 */
[----:B------:R-:W-:Y:S02]  /*2130*/  @!P0 SHF.R.U32.HI R3, RZ, R3, R7 ;  /* 0x00000003ff038219 */ /* 0x000fe40000011607 */
[----:B------:R-:W-:Y:S01]  /*2140*/  IADD3 R7, PT, PT, -R5, RZ, RZ ;  /* 0x000000ff05077210 */ /* 0x000fe20007ffe1ff */
[----:B------:R-:W-:Y:S01]  /*2150*/  IMAD R2, R40, R2, R5 ;  /* 0x0000000228027224 */ /* 0x000fe200078e0205 */
        /* <DEDUP_REMOVED lines=10> */
.L_x_33:
[----:B------:R-:W1:Y:S02]  /*2200*/  LDCU UR8, c[0x0][0xb30] ;  /* 0x00016600ff0877ac */ /* 0x000e640008000800 */
[----:B-1----:R-:W-:-:S09]  /*2210*/  UISETP.NE.AND UP0, UPT, UR8, 0x1, UPT ;  /* 0x000000010800788c */ /* 0x002fd2000bf05270 */
[----:B------:R-:W-:Y:S05]  /*2220*/  BRA.U UP0, `(.L_x_34) ;  /* 0x0000000100407547 */ /* 0x000fea000b800000 */
[----:B------:R-:W1:Y:S08]  /*2230*/  LDC.64 R4, c[0x0][0xb10] ;  /* 0x0002c400ff047b82 */ /* 0x000e700000000a00 */
[----:B------:R-:W2:Y:S08]  /*2240*/  LDC.64 R2, c[0x0][0xb18] ;  /* 0x0002c600ff027b82 */ /* 0x000eb00000000a00 */
[----:B------:R-:W3:Y:S08]  /*2250*/  LDC R6, c[0x0][0xb20] ;  /* 0x0002c800ff067b82 */ /* 0x000ef00000000800 */
[----:B------:R-:W4:Y:S01]  /*2260*/  LDC R7, c[0x0][0xb0c] ;  /* 0x0002c300ff077b82 */ /* 0x000f220000000800 */
[----:B-1----:R-:W-:-:S05]  /*2270*/  IMAD.HI.U32 R4, R10, R4, RZ ;  /* 0x000000040a047227 */ /* 0x002fca00078e00ff */
[----:B------:R-:W-:Y:S01]  /*2280*/  SHF.R.U32.HI R4, RZ, R5, R4 ;  /* 0x00000005ff047219 */ /* 0x000fe20000011604 */
[----:B--2---:R-:W-:Y:S01]  /*2290*/  IMAD.HI.U32 R3, R9, R3, RZ ;  /* 0x0000000309037227 */ /* 0x004fe200078e00ff */
[----:B------:R-:W-:-:S04]  /*22a0*/  ISETP.NE.AND P0, PT, R2, 0x1, PT ;  /* 0x000000010200780c */ /* 0x000fc80003f05270 */
[----:B---3--:R-:W-:-:S04]  /*22b0*/  SHF.R.U32.HI R3, RZ, R6, R3 ;  /* 0x00000006ff037219 */ /* 0x008fc80000011603 */
[----:B------:R-:W-:Y:S02]  /*22c0*/  SEL R3, R9, R3, !P0 ;  /* 0x0000000309037207 */ /* 0x000fe40004000000 */
[----:B----4-:R-:W-:-:S04]  /*22d0*/  ISETP.NE.AND P1, PT, R7, 0x1, PT ;  /* 0x000000010700780c */ /* 0x010fc80003f25270 */
[----:B------:R-:W-:-:S05]  /*22e0*/  SEL R4, R10, R4, !P1 ;  /* 0x000000040a047207 */ /* 0x000fca0004800000 */
[----:B------:R-:W-:Y:S02]  /*22f0*/  IMAD.IADD R5, R3, 0x1, -R4 ;  /* 0x0000000103057824 */ /* 0x000fe400078e0a04 */
[----:B------:R-:W-:Y:S02]  /*2300*/  IMAD.IADD R3, R4, 0x1, -R3 ;  /* 0x0000000104037824 */ /* 0x000fe400078e0a03 */
[----:B------:R-:W-:Y:S02]  /*2310*/  IMAD R10, R5, R7, R10 ;  /* 0x00000007050a7224 */ /* 0x000fe400078e020a */
[----:B------:R-:W-:-:S07]  /*2320*/  IMAD R9, R3, R2, R9 ;  /* 0x0000000203097224 */ /* 0x000fce00078e0209 */
.L_x_34:
[----:B------:R-:W-:Y:S01]  /*2330*/  VIADD R16, R16, 0x1 ;  /* 0x0000000110107836 */ /* 0x000fe20000000000 */
[----:B------:R-:W-:Y:S01]  /*2340*/  PLOP3.LUT P1, PT, PT, PT, PT, 0x80, 0x8 ;  /* 0x000000000008781c */ /* 0x000fe20003f2f070 */
[----:B------:R-:W-:Y:S02]  /*2350*/  IMAD.IADD R15, R10, 0x1, R95 ;  /* 0x000000010a0f7824 */ /* 0x000fe400078e025f */
[----:B------:R-:W-:Y:S01]  /*2360*/  IMAD.IADD R14, R9, 0x1, R94 ;  /* 0x00000001090e7824 */ /* 0x000fe200078e025e */
[----:B------:R-:W-:-:S04]  /*2370*/  ISETP.NE.AND P0, PT, R16, 0x2, PT ;  /* 0x000000021000780c */ /* 0x000fc80003f05270 */
[----:B------:R-:W-:Y:S02]  /*2380*/  SEL R2, RZ, 0x1, P0 ;  /* 0x00000001ff027807 */ /* 0x000fe40000000000 */
[----:B------:R-:W-:Y:S02]  /*2390*/  SEL R16, R16, RZ, P0 ;  /* 0x000000ff10107207 */ /* 0x000fe40000000000 */
[----:B------:R-:W-:Y:S01]  /*23a0*/  LOP3.LUT R13, R13, R2, RZ, 0x3c, !PT ;  /* 0x000000020d0d7212 */ /* 0x000fe200078e3cff */
[----:B------:R-:W-:Y:S06]  /*23b0*/  @P2 BRA `(.L_x_35) ;  /* 0xfffffff000682947 */ /* 0x000fec000383ffff */
[----:B------:R-:W-:Y:S01]  /*23c0*/  UIADD3 UR4, UPT, UPT, UR4, 0x28, URZ ;  /* 0x0000002804047890 */ /* 0x000fe2000fffe0ff */
[----:B------:R-:W-:-:S03]  /*23d0*/  SHF.L.U32 R2, R17, 0x1f, RZ ;  /* 0x0000001f11027819 */ /* 0x000fc600000006ff */
[----:B------:R-:W-:-:S09]  /*23e0*/  ULEA UR5, UR6, UR4, 0x3 ;  /* 0x0000000406057291 */ /* 0x000fd2000f8e18ff */
[----:B------:R-:W1:Y:S02]  /*23f0*/  SYNCS.PHASECHK.TRANS64.TRYWAIT P0, [UR5], R2 ;  /* 0x00000002ff0075a7 */ /* 0x000e640008001105 */
[----:B-1----:R-:W-:Y:S05]  /*2400*/  @!P0 BRA `(.L_x_36) ;  /* 0x0000006c00ac8947 */ /* 0x002fea0003800000 */
.L_x_131:
[----:B------:R-:W-:-:S04]  /*2410*/  UIADD3 UR6, UPT, UPT, UR6, 0x1, URZ ;  /* 0x0000000106067890 */ /* 0x000fc8000fffe0ff */
[----:B------:R-:W-:-:S04]  /*2420*/  UISETP.NE.AND UP0, UPT, UR6, 0x5, UPT ;  /* 0x000000050600788c */ /* 0x000fc8000bf05270 */
[----:B------:R-:W-:Y:S02]  /*2430*/  USEL UR7, URZ, 0x1, UP0 ;  /* 0x00000001ff077887 */ /* 0x000fe40008000000 */
[----:B------:R-:W-:-:S04]  /*2440*/  USEL UR6, UR6, URZ, UP0 ;  /* 0x000000ff06067287 */ /* 0x000fc80008000000 */
[----:B------:R-:W-:Y:S01]  /*2450*/  ULEA UR5, UR6, UR4, 0x3 ;  /* 0x0000000406057291 */ /* 0x000fe2000f8e18ff */
[----:B-1----:R-:W-:-:S04]  /*2460*/  LOP3.LUT R2, R17, UR7, RZ, 0x3c, !PT ;  /* 0x0000000711027c12 */ /* 0x002fc8000f8e3cff */
[----:B------:R-:W-:-:S04]  /*2470*/  SHF.L.U32 R3, R2, 0x1f, RZ ;  /* 0x0000001f02037819 */ /* 0x000fc800000006ff */
[----:B------:R-:W1:Y:S02]  /*2480*/  SYNCS.PHASECHK.TRANS64.TRYWAIT P0, [UR5], R3 ;  /* 0x00000003ff0075a7 */ /* 0x000e640008001105 */
[----:B-1----:R-:W-:Y:S05]  /*2490*/  @!P0 BRA `(.L_x_37) ;  /* 0x0000006c00a08947 */ /* 0x002fea0003800000 */
.L_x_133:
[----:B------:R-:W-:-:S04]  /*24a0*/  UIADD3 UR6, UPT, UPT, UR6, 0x1, URZ ;  /* 0x0000000106067890 */ /* 0x000fc8000fffe0ff */
[----:B------:R-:W-:-:S04]  /*24b0*/  UISETP.NE.AND UP0, UPT, UR6, 0x5, UPT ;  /* 0x000000050600788c */ /* 0x000fc8000bf05270 */
[----:B------:R-:W-:Y:S02]  /*24c0*/  USEL UR7, URZ, 0x1, UP0 ;  /* 0x00000001ff077887 */ /* 0x000fe40008000000 */
[----:B------:R-:W-:-:S04]  /*24d0*/  USEL UR6, UR6, URZ, UP0 ;  /* 0x000000ff06067287 */ /* 0x000fc80008000000 */
[----:B------:R-:W-:Y:S01]  /*24e0*/  ULEA UR5, UR6, UR4, 0x3 ;  /* 0x0000000406057291 */ /* 0x000fe2000f8e18ff */
[----:B------:R-:W-:-:S04]  /*24f0*/  LOP3.LUT R2, R2, UR7, RZ, 0x3c, !PT ;  /* 0x0000000702027c12 */ /* 0x000fc8000f8e3cff */
[----:B-1----:R-:W-:-:S04]  /*2500*/  SHF.L.U32 R3, R2, 0x1f, RZ ;  /* 0x0000001f02037819 */ /* 0x002fc800000006ff */
[----:B------:R-:W1:Y:S02]  /*2510*/  SYNCS.PHASECHK.TRANS64.TRYWAIT P0, [UR5], R3 ;  /* 0x00000003ff0075a7 */ /* 0x000e640008001105 */
[----:B-1----:R-:W-:Y:S05]  /*2520*/  @!P0 BRA `(.L_x_38) ;  /* 0x0000006c00948947 */ /* 0x002fea0003800000 */
.L_x_135:
        /* <DEDUP_REMOVED lines=9> */
.L_x_137:
[----:B------:R-:W-:-:S04]  /*25c0*/  UIADD3 UR6, UPT, UPT, UR6, 0x1, URZ ;  /* 0x0000000106067890 */ /* 0x000fc8000fffe0ff */
[----:B------:R-:W-:-:S04]  /*25d0*/  UISETP.NE.AND UP0, UPT, UR6, 0x5, UPT ;  /* 0x000000050600788c */ /* 0x000fc8000bf05270 */
[----:B------:R-:W-:Y:S02]  /*25e0*/  USEL UR5, URZ, 0x1, UP0 ;  /* 0x00000001ff057887 */ /* 0x000fe40008000000 */
[----:B------:R-:W-:-:S04]  /*25f0*/  USEL UR6, UR6, URZ, UP0 ;  /* 0x000000ff06067287 */ /* 0x000fc80008000000 */
[----:B------:R-:W-:Y:S01]  /*2600*/  ULEA UR6, UR6, UR4, 0x3 ;  /* 0x0000000406067291 */ /* 0x000fe2000f8e18ff */
[----:B------:R-:W-:-:S04]  /*2610*/  LOP3.LUT R2, R2, UR5, RZ, 0x3c, !PT ;  /* 0x0000000502027c12 */ /* 0x000fc8000f8e3cff */
[----:B------:R-:W-:Y:S01]  /*2620*/  SHF.L.U32 R2, R2, 0x1f, RZ ;  /* 0x0000001f02027819 */ /* 0x000fe200000006ff */
[----:B-1--4-:R-:W-:-:S07]  /*2630*/  IMAD.U32 R0, RZ, RZ, UR6 ;  /* 0x00000006ff007e24 */ /* 0x012fce000f8e00ff */
.L_x_40:
[----:B-1----:R1:W2:Y:S02]  /*2640*/  SYNCS.PHASECHK.TRANS64.TRYWAIT P0, [R0+URZ], R2 ;  /* 0x00000002000075a7 */ /* 0x0022a400080011ff */
[----:B--2---:R-:W-:Y:S05]  /*2650*/  @!P0 NANOSLEEP.SYNCS 0x989680 ;  /* 0x009896800000895d */ /* 0x004fea0003900000 */
[----:B------:R-:W2:Y:S02]  /*2660*/  @!P0 SYNCS.PHASECHK.TRANS64 P0, [R0+URZ], R2 ;  /* 0x00000002000085a7 */ /* 0x000ea400080010ff */
[----:B--2---:R-:W-:Y:S05]  /*2670*/  @P0 EXIT ;  /* 0x000000000000094d */ /* 0x004fea0003800000 */
[----:B------:R-:W-:Y:S05]  /*2680*/  BRA `(.L_x_40) ;  /* 0xfffffffc00ec7947 */ /* 0x000fea000383ffff */
.L_x_17:
[----:B------:R-:W-:-:S04]  /*2690*/  UISETP.NE.AND UP1, UPT, UR37, URZ, UPT ;  /* 0x000000ff2500728c */ /* 0x000fc8000bf25270 */
[----:B------:R-:W-:-:S09]  /*26a0*/  UISETP.NE.OR UP1, UPT, UR8, 0x1, UP1 ;  /* 0x000000010800788c */ /* 0x000fd20008f25670 */
[----:B------:R-:W-:Y:S05]  /*26b0*/  BRA.U UP1, `(.L_x_41) ;  /* 0x0000000501487547 */ /* 0x000fea000b800000 */
[----:B------:R-:W-:Y:S01]  /*26c0*/  ISETP.NE.AND P2, PT, R2, RZ, PT ;  /* 0x000000ff0200720c */ /* 0x000fe20003f45270 */
[----:B------:R-:W-:Y:S01]  /*26d0*/  IMAD.MOV.U32 R12, RZ, RZ, 0x1 ;  /* 0x00000001ff0c7424 */ /* 0x000fe200078e00ff */
[----:B------:R-:W-:Y:S02]  /*26e0*/  CS2R R10, SRZ ;  /* 0x00000000000a7805 */ /* 0x000fe4000001ff00 */
[----:B------:R-:W-:Y:S01]  /*26f0*/  CS2R R8, SRZ ;  /* 0x0000000000087805 */ /* 0x000fe2000001ff00 */
[----:B------:R-:W-:Y:S01]  /*2700*/  UMOV UR4, 0x400 ;  /* 0x0000040000047882 */ /* 0x000fe20000000000 */
[----:B------:R-:W-:Y:S01]  /*2710*/  UMOV UR6, URZ ;  /* 0x000000ff00067c82 */ /* 0x000fe20008000000 */
[----:B------:R-:W-:-:S12]  /*2720*/  ULEA UR37, UR37, UR4, 0x18 ;  /* 0x0000000425257291 */ /* 0x000fd8000f8ec0ff */
.L_x_45:
[----:B------:R-:W-:Y:S02]  /*2730*/  LEA R0, R8, UR37, 0x3 ;  /* 0x0000002508007c11 */ /* 0x000fe4000f8e18ff */
[----:B------:R-:W-:-:S03]  /*2740*/  SHF.L.U32 R4, R9, 0x1f, RZ ;  /* 0x0000001f09047819 */ /* 0x000fc600000006ff */
[----:B------:R-:W-:Y:S01]  /*2750*/  VIADD R5, R0, 0x110 ;  /* 0x0000011000057836 */ /* 0x000fe20000000000 */
[----:B------:R-:W1:Y:S02]  /*2760*/  SYNCS.PHASECHK.TRANS64.TRYWAIT P0, [R0+URZ+0x100], R4 ;  /* 0x00010004000075a7 */ /* 0x000e6400080011ff */
[----:B-1----:R-:W-:Y:S05]  /*2770*/  @!P0 BRA `(.L_x_42) ;  /* 0x0000006c00308947 */ /* 0x002fea0003800000 */
.L_x_138:
[----:B------:R-:W-:Y:S01]  /*2780*/  ULEA UR5, UR6, UR37, 0x3 ;  /* 0x0000002506057291 */ /* 0x000fe2000f8e18ff */
[----:B-1----:R-:W-:Y:S01]  /*2790*/  PRMT R0, RZ, 0x654, R5 ;  /* 0x00000654ff007816 */ /* 0x002fe20000000005 */
[----:B------:R-:W-:Y:S01]  /*27a0*/  @!P2 IMAD.MOV.U32 R4, RZ, RZ, 0x10 ;  /* 0x00000010ff04a424 */ /* 0x000fe200078e00ff */
[----:B------:R-:W-:Y:S01]  /*27b0*/  SHF.L.U32 R5, R12, 0x1f, RZ ;  /* 0x0000001f0c057819 */ /* 0x000fe200000006ff */
[----:B------:R-:W-:Y:S01]  /*27c0*/  UIADD3 UR4, UPT, UPT, UR5, 0xa0, URZ ;  /* 0x000000a005047890 */ /* 0x000fe2000fffe0ff */
[----:B------:R1:W-:Y:S05]  /*27d0*/  SYNCS.ARRIVE.TRANS64.RED.A1T0 RZ, [R0+URZ], RZ ;  /* 0x000000ff00ff79a7 */ /* 0x0003ea00081004ff */
[----:B------:R-:W-:Y:S01]  /*27e0*/  IMAD.U32 R6, RZ, RZ, UR4 ;  /* 0x00000004ff067e24 */ /* 0x000fe2000f8e00ff */
[----:B------:R-:W2:Y:S04]  /*27f0*/  SYNCS.PHASECHK.TRANS64.TRYWAIT P0, [UR5+0xb0], R5 ;  /* 0x0000b005ff0075a7 */ /* 0x000ea80008001105 */
[----:B------:R-:W-:Y:S01]  /*2800*/  PRMT R6, R2, 0x654, R6 ;  /* 0x0000065402067816 */ /* 0x000fe20000000006 */
[----:B-12---:R-:W-:Y:S06]  /*2810*/  @!P0 BRA `(.L_x_43) ;  /* 0x0000006c001c8947 */ /* 0x006fec0003800000 */
.L_x_140:
[----:B------:R-:W-:Y:S01]  /*2820*/  ULEA UR4, UR6, UR37, 0x4 ;  /* 0x0000002506047291 */ /* 0x000fe2000f8e20ff */
[----:B------:R-:W-:Y:S01]  /*2830*/  SEL R3, R6, R3, !P2 ;  /* 0x0000000306037207 */ /* 0x000fe20005000000 */
[----:B------:R-:W-:Y:S01]  /*2840*/  UIADD3 UR5, UPT, UPT, UR5, 0xa0, URZ ;  /* 0x000000a005057890 */ /* 0x000fe2000fffe0ff */
[----:B-1----:R-:W-:Y:S01]  /*2850*/  LEA R0, R11, UR37, 0x3 ;  /* 0x000000250b007c11 */ /* 0x002fe2000f8e18ff */
[----:B------:R-:W-:Y:S01]  /*2860*/  UIADD3 UR4, UPT, UPT, UR4, 0x130, URZ ;  /* 0x0000013004047890 */ /* 0x000fe2000fffe0ff */
[----:B------:R1:W-:Y:S01]  /*2870*/  @!P2 SYNCS.ARRIVE.TRANS64.RED RZ, [R3+URZ], R4 ;  /* 0x0000000403ffa9a7 */ /* 0x0003e200080004ff */
[----:B------:R-:W-:Y:S01]  /*2880*/  UIADD3 UR6, UPT, UPT, UR6, 0x1, URZ ;  /* 0x0000000106067890 */ /* 0x000fe2000fffe0ff */
[----:B------:R-:W-:-:S03]  /*2890*/  VIADD R8, R8, 0x1 ;  /* 0x0000000108087836 */ /* 0x000fc60000000000 */
[----:B------:R-:W-:Y:S02]  /*28a0*/  UISETP.NE.AND UP0, UPT, UR6, 0x2, UPT ;  /* 0x000000020600788c */ /* 0x000fe4000bf05270 */
[----:B------:R-:W-:Y:S01]  /*28b0*/  ISETP.NE.AND P0, PT, R8, 0x2, PT ;  /* 0x000000020800780c */ /* 0x000fe20003f05270 */
[----:B------:R-:W-:Y:S06]  /*28c0*/  UGETNEXTWORKID.BROADCAST [UR4], [UR5] ;  /* 0x00000000040073ca */ /* 0x000fec0008000100 */
[----:B------:R-:W-:Y:S02]  /*28d0*/  USEL UR4, URZ, 0x1, UP0 ;  /* 0x00000001ff047887 */ /* 0x000fe40008000000 */
[----:B------:R-:W-:-:S04]  /*28e0*/  USEL UR6, UR6, URZ, UP0 ;  /* 0x000000ff06067287 */ /* 0x000fc80008000000 */
[----:B------:R-:W-:Y:S02]  /*28f0*/  LOP3.LUT R12, R12, UR4, RZ, 0x3c, !PT ;  /* 0x000000040c0c7c12 */ /* 0x000fe4000f8e3cff */
[----:B-1----:R-:W-:-:S04]  /*2900*/  SHF.L.U32 R4, R10, 0x1f, RZ ;  /* 0x0000001f0a047819 */ /* 0x002fc800000006ff */
[----:B------:R-:W1:Y:S02]  /*2910*/  SYNCS.PHASECHK.TRANS64.TRYWAIT P1, [R0+URZ+0xa0], R4 ;  /* 0x0000a004000075a7 */ /* 0x000e6400080211ff */
[----:B-1----:R-:W-:Y:S05]  /*2920*/  @!P1 BRA `(.L_x_44) ;  /* 0x0000006800f09947 */ /* 0x002fea0003800000 */
.L_x_141:
[C---:B-1----:R-:W-:Y:S01]  /*2930*/  LEA R4, R11.reuse, UR37, 0x4 ;  /* 0x000000250b047c11 */ /* 0x042fe2000f8e20ff */
[----:B------:R-:W-:Y:S01]  /*2940*/  VIADD R0, R0, 0xb0 ;  /* 0x000000b000007836 */ /* 0x000fe20000000000 */
[----:B------:R-:W-:Y:S01]  /*2950*/  SEL R8, R8, RZ, P0 ;  /* 0x000000ff08087207 */ /* 0x000fe20000000000 */
[----:B------:R-:W-:-:S03]  /*2960*/  VIADD R11, R11, 0x1 ;  /* 0x000000010b0b7836 */ /* 0x000fc60000000000 */
[----:B------:R-:W1:Y:S01]  /*2970*/  LDS.128 R4, [R4+0x130] ;  /* 0x0001300004047984 */ /* 0x000e620000000c00 */
[----:B------:R-:W-:Y:S02]  /*2980*/  PRMT R0, RZ, 0x654, R0 ;  /* 0x00000654ff007816 */ /* 0x000fe40000000000 */
[C---:B------:R-:W-:Y:S01]  /*2990*/  ISETP.NE.AND P1, PT, R11.reuse, 0x2, PT ;  /* 0x000000020b00780c */ /* 0x040fe20003f25270 */
[----:B------:R-:W-:Y:S01]  /*29a0*/  @!PT LDS RZ, [RZ] ;  /* 0x00000000fffff984 */ /* 0x000fe20000000800 */
[----:B------:R-:W-:Y:S01]  /*29b0*/  @!PT LDS RZ, [RZ] ;  /* 0x00000000fffff984 */ /* 0x000fe20000000800 */
[----:B------:R-:W-:Y:S01]  /*29c0*/  @!PT LDS RZ, [RZ] ;  /* 0x00000000fffff984 */ /* 0x000fe20000000800 */
[----:B------:R-:W-:Y:S01]  /*29d0*/  @!PT LDS RZ, [RZ] ;  /* 0x00000000fffff984 */ /* 0x000fe20000000800 */
[----:B------:R2:W-:Y:S06]  /*29e0*/  MEMBAR.ALL.CTA ;  /* 0x0000000000007992 */ /* 0x0005ec0000008000 */
[----:B--2---:R-:W2:Y:S01]  /*29f0*/  FENCE.VIEW.ASYNC.S ;  /* 0x00000000000073c6 */ /* 0x004ea20000000000 */
[----:B------:R-:W-:Y:S01]  /*2a00*/  SEL R11, R11, RZ, P1 ;  /* 0x000000ff0b0b7207 */ /* 0x000fe20000800000 */
[----:B--2---:R2:W-:Y:S01]  /*2a10*/  SYNCS.ARRIVE.TRANS64.RED.A1T0 RZ, [R0+URZ], RZ ;  /* 0x000000ff00ff79a7 */ /* 0x0045e200081004ff */
[----:B-1----:R-:W-:-:S02]  /*2a20*/  LOP3.LUT P3, RZ, R6, 0x1, RZ, 0xc0, !PT ;  /* 0x0000000106ff7812 */ /* 0x002fc4000786c0ff */
[----:B------:R-:W-:-:S04]  /*2a30*/  SEL R4, RZ, 0x1, P1 ;  /* 0x00000001ff047807 */ /* 0x000fc80000800000 */
[----:B------:R-:W-:Y:S02]  /*2a40*/  LOP3.LUT R10, R10, R4, RZ, 0x3c, !PT ;  /* 0x000000040a0a7212 */ /* 0x000fe400078e3cff */
[----:B--2---:R-:W-:-:S04]  /*2a50*/  SEL R0, RZ, 0x1, P0 ;  /* 0x00000001ff007807 */ /* 0x004fc80000000000 */
[----:B------:R-:W-:Y:S01]  /*2a60*/  LOP3.LUT R9, R9, R0, RZ, 0x3c, !PT ;  /* 0x0000000009097212 */ /* 0x000fe200078e3cff */
[----:B------:R-:W-:Y:S06]  /*2a70*/  @P3 BRA `(.L_x_45) ;  /* 0xfffffffc002c3947 */ /* 0x000fec000383ffff */
[----:B------:R-:W-:Y:S01]  /*2a80*/  ULEA UR5, UR6, UR37, 0x3 ;  /* 0x0000002506057291 */ /* 0x000fe2000f8e18ff */
[----:B------:R-:W-:-:S08]  /*2a90*/  SHF.L.U32 R2, R12, 0x1f, RZ ;  /* 0x0000001f0c027819 */ /* 0x000fd000000006ff */
[----:B------:R-:W1:Y:S02]  /*2aa0*/  SYNCS.PHASECHK.TRANS64 P0, [UR5+0xb0], R2 ;  /* 0x0000b002ff0075a7 */ /* 0x000e640008001005 */
[----:B-1----:R-:W-:Y:S05]  /*2ab0*/  @P0 BRA `(.L_x_46) ;  /* 0x0000000000080947 */ /* 0x002fea0003800000 */
[----:B------:R-:W1:Y:S02]  /*2ac0*/  SYNCS.PHASECHK.TRANS64.TRYWAIT P0, [UR5+0xb0], R2 ;  /* 0x0000b002ff0075a7 */ /* 0x000e640008001105 */
[----:B-1----:R-:W-:Y:S05]  /*2ad0*/  @!P0 BRA `(.L_x_47) ;  /* 0x0000006800988947 */ /* 0x002fea0003800000 */
.L_x_46:
[----:B------:R-:W-:-:S04]  /*2ae0*/  UIADD3 UR4, UPT, UPT, UR6, 0x1, URZ ;  /* 0x0000000106047890 */ /* 0x000fc8000fffe0ff */
[----:B------:R-:W-:-:S04]  /*2af0*/  UISETP.NE.AND UP0, UPT, UR4, 0x2, UPT ;  /* 0x000000020400788c */ /* 0x000fc8000bf05270 */
[----:B------:R-:W-:Y:S02]  /*2b00*/  USEL UR7, URZ, 0x1, UP0 ;  /* 0x00000001ff077887 */ /* 0x000fe40008000000 */
[----:B------:R-:W-:-:S04]  /*2b10*/  USEL UR4, UR4, URZ, UP0 ;  /* 0x000000ff04047287 */ /* 0x000fc80008000000 */
[----:B------:R-:W-:Y:S01]  /*2b20*/  ULEA UR4, UR4, UR37, 0x3 ;  /* 0x0000002504047291 */ /* 0x000fe2000f8e18ff */
[----:B-1----:R-:W-:-:S04]  /*2b30*/  LOP3.LUT R2, R12, UR7, RZ, 0x3c, !PT ;  /* 0x000000070c027c12 */ /* 0x002fc8000f8e3cff */
[----:B------:R-:W-:-:S04]  /*2b40*/  SHF.L.U32 R0, R2, 0x1f, RZ ;  /* 0x0000001f02007819 */ /* 0x000fc800000006ff */
[----:B------:R-:W1:Y:S02]  /*2b50*/  SYNCS.PHASECHK.TRANS64 P0, [UR4+0xb0], R0 ;  /* 0x0000b000ff0075a7 */ /* 0x000e640008001004 */
[----:B-1----:R-:W-:Y:S05]  /*2b60*/  @P0 EXIT ;  /* 0x000000000000094d */ /* 0x002fea0003800000 */
[----:B------:R-:W-:Y:S02]  /*2b70*/  SHF.L.U32 R2, R2, 0x1f, RZ ;  /* 0x0000001f02027819 */ /* 0x000fe400000006ff */
[----:B------:R-:W-:-:S07]  /*2b80*/  MOV R0, UR4 ;  /* 0x0000000400007c02 */ /* 0x000fce0008000f00 */
.L_x_48:
[----:B-1----:R1:W2:Y:S02]  /*2b90*/  SYNCS.PHASECHK.TRANS64.TRYWAIT P0, [R0+URZ+0xb0], R2 ;  /* 0x0000b002000075a7 */ /* 0x0022a400080011ff */
[----:B--2---:R-:W-:Y:S05]  /*2ba0*/  @!P0 NANOSLEEP.SYNCS 0x989680 ;  /* 0x009896800000895d */ /* 0x004fea0003900000 */
[----:B------:R-:W2:Y:S02]  /*2bb0*/  @!P0 SYNCS.PHASECHK.TRANS64 P0, [R0+URZ+0xb0], R2 ;  /* 0x0000b002000085a7 */ /* 0x000ea400080010ff */
[----:B--2---:R-:W-:Y:S05]  /*2bc0*/  @P0 EXIT ;  /* 0x000000000000094d */ /* 0x004fea0003800000 */
[----:B------:R-:W-:Y:S05]  /*2bd0*/  BRA `(.L_x_48) ;  /* 0xfffffffc00ec7947 */ /* 0x000fea000383ffff */
.L_x_41:
[----:B------:R-:W-:-:S09]  /*2be0*/  UISETP.NE.AND UP1, UPT, UR8, URZ, UPT ;  /* 0x000000ff0800728c */ /* 0x000fd2000bf25270 */
[----:B------:R-:W-:Y:S05]  /*2bf0*/  BRA.U UP1, `(.L_x_49) ;  /* 0x0000000d01cc7547 */ /* 0x000fea000b800000 */
[----:B------:R-:W-:Y:S01]  /*2c00*/  UMOV UR4, 0x40 ;  /* 0x0000004000047882 */ /* 0x000fe20000000000 */
[----:B------:R-:W-:Y:S01]  /*2c10*/  NOP ;  /* 0x0000000000007918 */ /* 0x000fe20000000000 */
[----:B------:R-:W-:Y:S01]  /*2c20*/  ULEA UR4, UR37, UR4, 0x18 ;  /* 0x0000000425047291 */ /* 0x000fe2000f8ec0ff */
[----:B------:R-:W-:Y:S02]  /*2c30*/  UMOV UR5, 0x400 ;  /* 0x0000040000057882 */ /* 0x000fe40000000000 */
[----:B------:R-:W-:-:S06]  /*2c40*/  ULEA UR37, UR37, UR5, 0x18 ;  /* 0x0000000525257291 */ /* 0x000fcc000f8ec0ff */
[----:B------:R-:W1:Y:S02]  /*2c50*/  LDS.U8 R0, [UR4+0x1c] ;  /* 0x00001c04ff007984 */ /* 0x000e640008000000 */
[----:B-1----:R-:W-:-:S13]  /*2c60*/  ISETP.NE.AND P0, PT, R0, RZ, PT ;  /* 0x000000ff0000720c */ /* 0x002fda0003f05270 */
[----:B------:R-:W-:Y:S05]  /*2c70*/  @P0 BRA `(.L_x_50) ;  /* 0x0000000000580947 */ /* 0x000fea0003800000 */
[----:B------:R-:W-:-:S13]  /*2c80*/  ELECT P0, URZ, PT ;  /* 0x0000000000ff782f */ /* 0x000fda0003800000 */
[----:B------:R-:W-:Y:S05]  /*2c90*/  @!P0 BRA `(.L_x_51) ;  /* 0x0000000000608947 */ /* 0x000fea0003800000 */
[----:B------:R-:W-:Y:S01]  /*2ca0*/  UMOV UR5, 0x10 ;  /* 0x0000001000057882 */ /* 0x000fe20000000000 */
[----:B------:R-:W-:Y:S01]  /*2cb0*/  HFMA2 R0, -RZ, RZ, 0, 5.9604644775390625e-08 ;  /* 0x00000001ff007431 */ /* 0x000fe200000001ff */
[----:B------:R-:W-:-:S03]  /*2cc0*/  MOV R2, 0xffff ;  /* 0x0000ffff00027802 */ /* 0x000fc60000000f00 */
[----:B------:R-:W-:Y:S04]  /*2cd0*/  DEPBAR.LE SB1, 0x36 ;  /* 0x00009d800000791a */ /* 0x000fe80000000000 */
[----:B------:R-:W1:Y:S02]  /*2ce0*/  UTCATOMSWS.FIND_AND_SET.ALIGN UP0, UR5, UR5 ;  /* 0x00000005000575e3 */ /* 0x000e640008000800 */
[----:B-1----:R-:W-:Y:S01]  /*2cf0*/  MOV R3, UR5 ;  /* 0x0000000500037c02 */ /* 0x002fe20008000f00 */
[----:B------:R-:W-:Y:S06]  /*2d00*/  BRA.U UP0, `(.L_x_52) ;  /* 0x0000000100187547 */ /* 0x000fec000b800000 */
.L_x_53:
[----:B------:R-:W-:Y:S05]  /*2d10*/  NANOSLEEP 0x64 ;  /* 0x000000640000795d */ /* 0x000fea0003800000 */
[----:B------:R-:W-:-:S05]  /*2d20*/  UMOV UR5, 0x10 ;  /* 0x0000001000057882 */ /* 0x000fca0000000000 */
[----:B------:R-:W-:Y:S04]  /*2d30*/  DEPBAR.LE SB1, 0x36 ;  /* 0x00009d800000791a */ /* 0x000fe80000000000 */
[----:B------:R-:W1:Y:S02]  /*2d40*/  UTCATOMSWS.FIND_AND_SET.ALIGN UP0, UR5, UR5 ;  /* 0x00000005000575e3 */ /* 0x000e640008000800 */
[----:B-1----:R-:W-:Y:S01]  /*2d50*/  MOV R3, UR5 ;  /* 0x0000000500037c02 */ /* 0x002fe20008000f00 */
[----:B------:R-:W-:Y:S05]  /*2d60*/  BRA.U !UP0, `(.L_x_53) ;  /* 0xfffffffd08e87547 */ /* 0x000fea000b83ffff */
.L_x_52:
[-C--:B------:R-:W-:Y:S02]  /*2d70*/  SHF.L.U32 R2, R2, R3.reuse, RZ ;  /* 0x0000000302027219 */ /* 0x080fe400000006ff */
[----:B------:R-:W-:Y:S01]  /*2d80*/  SHF.L.U32 R0, R0, R3, RZ ;  /* 0x0000000300007219 */ /* 0x000fe200000006ff */
[----:B------:R-:W-:Y:S02]  /*2d90*/  IMAD.SHL.U32 R3, R3, 0x20, RZ ;  /* 0x0000002003037824 */ /* 0x000fe400078e00ff */
[----:B------:R1:W-:Y:S04]  /*2da0*/  ATOMS.OR RZ, [UR4+0x14], R2 ;  /* 0x00001402ffff798c */ /* 0x0003e8000b000004 */
[----:B------:R1:W-:Y:S04]  /*2db0*/  ATOMS.OR RZ, [UR4+0x18], R0 ;  /* 0x00001800ffff798c */ /* 0x0003e8000b000004 */
[----:B------:R1:W-:Y:S01]  /*2dc0*/  STS [UR37+0x150], R3 ;  /* 0x00015003ff007988 */ /* 0x0003e20008000825 */
[----:B------:R-:W-:Y:S05]  /*2dd0*/  BRA `(.L_x_51) ;  /* 0x0000000000107947 */ /* 0x000fea0003800000 */
.L_x_50:
[----:B------:R-:W-:Y:S02]  /*2de0*/  MOV R0, 0xffffffff ;  /* 0xffffffff00007802 */ /* 0x000fe40000000f00 */
[----:B------:R-:W-:-:S03]  /*2df0*/  MOV R2, 0x2e20 ;  /* 0x00002e2000027802 */ /* 0x000fc60000000f00 */
[----:B------:R1:W-:Y:S04]  /*2e00*/  STS [UR37+0x150], R0 ;  /* 0x00015000ff007988 */ /* 0x0003e80008000825 */
[----:B-1-3-5:R-:W-:Y:S05]  /*2e10*/  CALL.REL.NOINC `($__internal_1_$__cuda_sm10x_tcgen05_guardrail_trap_phase_invalid_during_alloc) ;  /* 0x0000006c00dc7944 */ /* 0x02afea0003c00000 */
.L_x_51:
[----:B------:R-:W-:Y:S05]  /*2e20*/  WARPSYNC.ALL ;  /* 0x0000000000007948 */ /* 0x000fea0003800000 */
[----:B------:R-:W2:Y:S01]  /*2e30*/  S2UR UR5, SR_CgaCtaId ;  /* 0x00000000000579c3 */ /* 0x000ea20000008800 */
[----:B------:R-:W-:Y:S01]  /*2e40*/  UMOV UR4, 0x400 ;  /* 0x0000040000047882 */ /* 0x000fe20000000000 */
[----:B------:R-:W-:-:S06]  /*2e50*/  NOP ;  /* 0x0000000000007918 */ /* 0x000fcc0000000000 */
[----:B------:R-:W-:Y:S06]  /*2e60*/  BAR.ARV 0x6, 0xa0 ;  /* 0x0182800000007b1d */ /* 0x000fec0000002000 */
[----:B------:R-:W4:Y:S01]  /*2e70*/  LDCU UR7, c[0x0][0x38c] ;  /* 0x00007180ff0777ac */ /* 0x000f220008000800 */
[----:B------:R-:W-:Y:S01]  /*2e80*/  IMAD.MOV.U32 R11, RZ, RZ, 0x1 ;  /* 0x00000001ff0b7424 */ /* 0x000fe200078e00ff */
[----:B------:R-:W-:Y:S01]  /*2e90*/  CS2R R8, SRZ ;  /* 0x0000000000087805 */ /* 0x000fe2000001ff00 */
[----:B------:R-:W-:Y:S01]  /*2ea0*/  IMAD.MOV.U32 R10, RZ, RZ, RZ ;  /* 0x000000ffff0a7224 */ /* 0x000fe200078e00ff */
[----:B------:R-:W3:Y:S01]  /*2eb0*/  LDCU UR6, c[0x0][0x38c] ;  /* 0x00007180ff0677ac */ /* 0x000ee20008000800 */
[----:B------:R-:W-:Y:S01]  /*2ec0*/  UMOV UR15, URZ ;  /* 0x000000ff000f7c82 */ /* 0x000fe20008000000 */
[----:B------:R-:W-:Y:S01]  /*2ed0*/  UMOV UR14, URZ ;  /* 0x000000ff000e7c82 */ /* 0x000fe20008000000 */
[----:B--2---:R-:W-:Y:S01]  /*2ee0*/  ULEA UR5, UR5, UR4, 0x18 ;  /* 0x0000000405057291 */ /* 0x004fe2000f8ec0ff */
[----:B------:R-:W-:Y:S01]  /*2ef0*/  UMOV UR24, 0x0 ;  /* 0x0000000000187882 */ /* 0x000fe20000000000 */
[----:B------:R-:W-:-:S02]  /*2f00*/  UMOV UR25, 0x4410410 ;  /* 0x0441041000197882 */ /* 0x000fc40000000000 */
[----:B------:R-:W-:Y:S02]  /*2f10*/  UIADD3 UR10, UPT, UPT, UR5, 0x6400, URZ ;  /* 0x00006400050a7890 */ /* 0x000fe4000fffe0ff */
[----:B------:R-:W-:Y:S02]  /*2f20*/  UIADD3 UR11, UPT, UPT, UR5, 0x10400, URZ ;  /* 0x00010400050b7890 */ /* 0x000fe4000fffe0ff */
[----:B----4-:R-:W-:Y:S01]  /*2f30*/  UIADD3 UR7, UPT, UPT, UR7, 0x7f, URZ ;  /* 0x0000007f07077890 */ /* 0x010fe2000fffe0ff */
[----:B-1----:R-:W1:Y:S01]  /*2f40*/  LDS R0, [UR5+0x150] ;  /* 0x00015005ff007984 */ /* 0x002e620008000800 */
[----:B------:R-:W-:Y:S02]  /*2f50*/  USHF.R.U32.HI UR10, URZ, 0x4, UR10 ;  /* 0x00000004ff0a7899 */ /* 0x000fe4000801160a */
[----:B------:R-:W-:Y:S02]  /*2f60*/  USHF.R.S32.HI UR4, URZ, 0x1f, UR7 ;  /* 0x0000001fff047899 */ /* 0x000fe40008011407 */
[----:B------:R-:W-:-:S02]  /*2f70*/  USHF.R.U32.HI UR11, URZ, 0x4, UR11 ;  /* 0x00000004ff0b7899 */ /* 0x000fc4000801160b */
[----:B------:R-:W-:Y:S02]  /*2f80*/  ULEA.HI UR4, UR4, UR7, URZ, 0x7 ;  /* 0x0000000704047291 */ /* 0x000fe4000f8f38ff */
[----:B------:R-:W-:Y:S02]  /*2f90*/  ULOP3.LUT UR10, UR10, 0x3fff, URZ, 0xc0, !UPT ;  /* 0x00003fff0a0a7892 */ /* 0x000fe4000f8ec0ff */
[----:B------:R-:W-:Y:S02]  /*2fa0*/  USHF.R.S32.HI UR4, URZ, 0x7, UR4 ;  /* 0x00000007ff047899 */ /* 0x000fe40008011404 */
[----:B------:R-:W-:Y:S02]  /*2fb0*/  ULOP3.LUT UR11, UR11, 0x3fff, URZ, 0xc0, !UPT ;  /* 0x00003fff0b0b7892 */ /* 0x000fe4000f8ec0ff */
[----:B------:R-:W-:Y:S01]  /*2fc0*/  UISETP.LT.AND UP0, UPT, UR4, 0x1, UPT ;  /* 0x000000010400788c */ /* 0x000fe2000bf01270 */
[----:B------:R-:W-:Y:S01]  /*2fd0*/  UMOV UR22, 0x0 ;  /* 0x0000000000167882 */ /* 0x000fe20000000000 */
[----:B------:R-:W-:-:S02]  /*2fe0*/  UMOV UR23, 0x4410410 ;  /* 0x0441041000177882 */ /* 0x000fc40000000000 */
[----:B------:R-:W-:Y:S02]  /*2ff0*/  USEL UR9, UR4, 0x1, !UP0 ;  /* 0x0000000104097887 */ /* 0x000fe4000c000000 */
[----:B------:R-:W-:Y:S02]  /*3000*/  ULOP3.LUT UR10, UR10, 0x10000, URZ, 0xfc, !UPT ;  /* 0x000100000a0a7892 */ /* 0x000fe4000f8efcff */
[----:B------:R-:W-:Y:S02]  /*3010*/  ULOP3.LUT UR11, UR11, 0x4000000, URZ, 0xfc, !UPT ;  /* 0x040000000b0b7892 */ /* 0x000fe4000f8efcff */
[----:B------:R-:W-:Y:S02]  /*3020*/  UIADD3 UR9, UPT, UPT, -UR9, URZ, URZ ;  /* 0x000000ff09097290 */ /* 0x000fe4000fffe1ff */
[----:B---3--:R-:W-:Y:S01]  /*3030*/  UISETP.GE.AND UP3, UPT, UR6, 0x1, UPT ;  /* 0x000000010600788c */ /* 0x008fe2000bf66270 */
[----:B------:R-:W-:Y:S01]  /*3040*/  UMOV UR20, 0x0 ;  /* 0x0000000000147882 */ /* 0x000fe20000000000 */
[----:B------:R-:W-:Y:S01]  /*3050*/  UMOV UR21, 0x4410410 ;  /* 0x0441041000157882 */ /* 0x000fe20000000000 */
[----:B------:R-:W-:Y:S01]  /*3060*/  UMOV UR18, 0x0 ;  /* 0x0000000000127882 */ /* 0x000fe20000000000 */
[----:B------:R-:W-:Y:S01]  /*3070*/  UMOV UR19, 0x4410410 ;  /* 0x0441041000137882 */ /* 0x000fe20000000000 */
[----:B-1----:R-:W-:-:S15]  /*3080*/  R2UR UR16, R0 ;  /* 0x00000000001072ca */ /* 0x002fde00000e0000 */
.L_x_60:
[----:B------:R-:W-:Y:S02]  /*3090*/  LEA R0, R10, UR5, 0x3 ;  /* 0x000000050a007c11 */ /* 0x000fe4000f8e18ff */
[----:B------:R-:W-:Y:S02]  /*30a0*/  SHF.L.U32 R2, R9, 0x1f, RZ ;  /* 0x0000001f09027819 */ /* 0x000fe400000006ff */
[----:B------:R-:W-:Y:S01]  /*30b0*/  PLOP3.LUT P0, PT, PT, PT, UP3, 0x80, 0x8 ;  /* 0x000000000008781c */ /* 0x000fe20003f0f038 */
[----:B------:R-:W-:Y:S01]  /*30c0*/  VIADD R3, R0, 0xb0 ;  /* 0x000000b000037836 */ /* 0x000fe20000000000 */
[----:B-1----:R-:W1:Y:S02]  /*30d0*/  SYNCS.PHASECHK.TRANS64.TRYWAIT P1, [R0+URZ+0xa0], R2 ;  /* 0x0000a002000075a7 */ /* 0x002e6400080211ff */
[----:B-1-3--:R-:W-:Y:S09]  /*30e0*/  @!P1 BRA `(.L_x_54) ;  /* 0x00000064002c9947 */ /* 0x00aff20003800000 */
.L_x_143:
[----:B------:R-:W-:Y:S01]  /*30f0*/  LEA R4, R10, UR5, 0x4 ;  /* 0x000000050a047c11 */ /* 0x000fe2000f8e20ff */
[----:B------:R-:W-:Y:S01]  /*3100*/  @UP3 ULEA UR6, UR14, UR5, 0x3 ;  /* 0x000000050e063291 */ /* 0x000fe2000f8e18ff */
[----:B------:R-:W-:Y:S01]  /*3110*/  PLOP3.LUT P2, PT, PT, PT, PT, 0x80, 0x8 ;  /* 0x000000000008781c */ /* 0x000fe20003f4f070 */
[----:B------:R-:W-:Y:S01]  /*3120*/  ULEA UR7, UR15, UR5, 0x3 ;  /* 0x000000050f077291 */ /* 0x000fe2000f8e18ff */
[----:B------:R-:W-:Y:S02]  /*3130*/  PRMT R3, RZ, 0x654, R3 ;  /* 0x00000654ff037816 */ /* 0x000fe40000000003 */
[----:B------:R-:W2:Y:S01]  /*3140*/  LDS.128 R4, [R4+0x130] ;  /* 0x0001300004047984 */ /* 0x000ea20000000c00 */
[----:B-1----:R-:W-:Y:S02]  /*3150*/  @P0 SHF.L.U32 R2, R8, 0x1f, RZ ;  /* 0x0000001f08020819 */ /* 0x002fe400000006ff */
[----:B------:R-:W-:Y:S01]  /*3160*/  SHF.L.U32 R0, R11, 0x1f, RZ ;  /* 0x0000001f0b007819 */ /* 0x000fe200000006ff */
[----:B------:R-:W-:Y:S01]  /*3170*/  @!PT LDS RZ, [RZ] ;  /* 0x00000000fffff984 */ /* 0x000fe20000000800 */
[----:B------:R-:W-:Y:S01]  /*3180*/  @!PT LDS RZ, [RZ] ;  /* 0x00000000fffff984 */ /* 0x000fe20000000800 */
[----:B------:R-:W-:Y:S01]  /*3190*/  @!PT LDS RZ, [RZ] ;  /* 0x00000000fffff984 */ /* 0x000fe20000000800 */
[----:B------:R-:W-:Y:S01]  /*31a0*/  @!PT LDS RZ, [RZ] ;  /* 0x00000000fffff984 */ /* 0x000fe20000000800 */
[----:B------:R1:W-:Y:S06]  /*31b0*/  MEMBAR.ALL.CTA ;  /* 0x0000000000007992 */ /* 0x0003ec0000008000 */
[----:B-1----:R-:W1:Y:S02]  /*31c0*/  FENCE.VIEW.ASYNC.S ;  /* 0x00000000000073c6 */ /* 0x002e640000000000 */
[----:B-1----:R1:W-:Y:S01]  /*31d0*/  SYNCS.ARRIVE.TRANS64.RED.A1T0 RZ, [R3+URZ], RZ ;  /* 0x000000ff03ff79a7 */ /* 0x0023e200081004ff */
[----:B------:R1:W3:Y:S01]  /*31e0*/  @P0 SYNCS.PHASECHK.TRANS64.TRYWAIT P2, [UR6], R2 ;  /* 0x00000002ff0005a7 */ /* 0x0002e20008041106 */
[----:B------:R-:W-:Y:S01]  /*31f0*/  ULEA.HI UR6, UR15, UR15, URZ, 0x1 ;  /* 0x0000000f0f067291 */ /* 0x000fe2000f8f08ff */
[----:B--2---:R-:W-:-:S03]  /*3200*/  LOP3.LUT P1, RZ, R6, 0x1, RZ, 0xc0, !PT ;  /* 0x0000000106ff7812 */ /* 0x004fc6000782c0ff */
[----:B------:R-:W-:Y:S02]  /*3210*/  USHF.L.U32 UR8, UR6, 0x7, URZ ;  /* 0x0000000706087899 */ /* 0x000fe400080006ff */
[----:B------:R-:W-:Y:S02]  /*3220*/  ULOP3.LUT UR6, UR6, 0xffe, URZ, 0xc0, !UPT ;  /* 0x00000ffe06067892 */ /* 0x000fe4000f8ec0ff */
[----:B------:R-:W-:Y:S02]  /*3230*/  ULOP3.LUT UR8, UR8, 0xffffff00, URZ, 0xc0, !UPT ;  /* 0xffffff0008087892 */ /* 0x000fe4000f8ec0ff */
[----:B------:R-:W-:Y:S02]  /*3240*/  UIADD3 UR6, UPT, UPT, -UR6, UR15, URZ ;  /* 0x0000000f06067290 */ /* 0x000fe4000fffe1ff */
[----:B------:R-:W-:Y:S01]  /*3250*/  UIADD3 UR8, UPT, UPT, UR16, UR8, URZ ;  /* 0x0000000810087290 */ /* 0x000fe2000fffe0ff */
[----:B------:R-:W2:Y:S03]  /*3260*/  SYNCS.PHASECHK.TRANS64.TRYWAIT P0, [UR7+0xe0], R0 ;  /* 0x0000e000ff0075a7 */ /* 0x000ea60008001107 */
[----:B------:R-:W-:Y:S01]  /*3270*/  ULEA UR8, UR6, UR8, 0x14 ;  /* 0x0000000806087291 */ /* 0x000fe2000f8ea0ff */
[----:B-123--:R-:W-:Y:S11]  /*3280*/  @!P0 BRA `(.L_x_55) ;  /* 0x0000006000d88947 */ /* 0x00eff60003800000 */
.L_x_145:
[----:B------:R-:W-:Y:S01]  /*3290*/  IADD3 R10, PT, PT, R10, 0x1, RZ ;  /* 0x000000010a0a7810 */ /* 0x000fe20007ffe0ff */
[----:B------:R-:W-:Y:S06]  /*32a0*/  BRA.U !UP3, `(.L_x_56) ;  /* 0x000000010bc07547 */ /* 0x000fec000b800000 */
[----:B------:R-:W-:Y:S01]  /*32b0*/  UPLOP3.LUT UP4, UPT, UPT, UPT, UPT, 0x40, 0x4 ;  /* 0x000000000004789c */ /* 0x000fe20003f8e870 */
[----:B------:R-:W-:Y:S01]  /*32c0*/  UMOV UR13, UR9 ;  /* 0x00000009000d7c82 */ /* 0x000fe20008000000 */
[----:B------:R-:W-:Y:S01]  /*32d0*/  UMOV UR12, UR4 ;  /* 0x00000004000c7c82 */ /* 0x000fe20008000000 */
[----:B------:R-:W-:-:S08]  /*32e0*/  UMOV UR17, UR14 ;  /* 0x0000000e00117c82 */ /* 0x000fd00008000000 */
.L_x_59:
[----:B------:R-:W-:Y:S02]  /*32f0*/  UIADD3 UR13, UPT, UPT, UR13, 0x1, URZ ;  /* 0x000000010d0d7890 */ /* 0x000fe4000fffe0ff */
[----:B--2---:R-:W-:Y:S02]  /*3300*/  ULEA UR6, UR17, UR5, 0x3 ;  /* 0x0000000511067291 */ /* 0x004fe4000f8e18ff */
[----:B------:R-:W-:Y:S01]  /*3310*/  UISETP.NE.AND UP0, UPT, UR13, URZ, UPT ;  /* 0x000000ff0d00728c */ /* 0x000fe2000bf05270 */
[----:B---3--:R-:W-:Y:S10]  /*3320*/  @P2 BRA `(.L_x_57) ;  /* 0x00000000000c2947 */ /* 0x008ff40003800000 */
[----:B-1----:R-:W-:Y:S04]  /*3330*/  SHF.L.U32 R2, R8, 0x1f, RZ ;  /* 0x0000001f08027819 */ /* 0x002fe800000006ff */
[----:B------:R-:W1:Y:S02]  /*3340*/  SYNCS.PHASECHK.TRANS64.TRYWAIT P0, [UR6], R2 ;  /* 0x00000002ff0075a7 */ /* 0x000e640008001106 */
[----:B-1----:R-:W-:Y:S05]  /*3350*/  @!P0 BRA `(.L_x_58) ;  /* 0x0000006000bc8947 */ /* 0x002fea0003800000 */
.L_x_57:
[----:B------:R-:W-:Y:S01]  /*3360*/  UISETP.NE.AND UP1, UPT, UR12, 0x1, UPT ;  /* 0x000000010c00788c */ /* 0x000fe2000bf25270 */
[----:B------:R-:W-:Y:S01]  /*3370*/  PLOP3.LUT P2, PT, PT, PT, PT, 0x80, 0x8 ;  /* 0x000000000008781c */ /* 0x000fe20003f4f070 */
[----:B------:R-:W-:Y:S02]  /*3380*/  UIADD3 UR14, UPT, UPT, UR17, 0x1, URZ ;  /* 0x00000001110e7890 */ /* 0x000fe4000fffe0ff */
[----:B------:R-:W-:Y:S02]  /*3390*/  ULEA UR28, UR17, UR11, 0xb ;  /* 0x0000000b111c7291 */ /* 0x000fe4000f8e58ff */
[----:B------:R-:W-:Y:S01]  /*33a0*/  UISETP.NE.AND UP2, UPT, UR14, 0x5, UPT ;  /* 0x000000050e00788c */ /* 0x000fe2000bf45270 */
[----:B------:R-:W-:Y:S01]  /*33b0*/  PLOP3.LUT P0, PT, PT, PT, UP1, 0x80, 0x8 ;  /* 0x000000000008781c */ /* 0x000fe20003f0f018 */
[----:B------:R-:W-:Y:S02]  /*33c0*/  UIADD3 UR40, UPT, UPT, UR28, 0x100, URZ ;  /* 0x000001001c287890 */ /* 0x000fe4000fffe0ff */
[----:B------:R-:W-:Y:S02]  /*33d0*/  USEL UR27, URZ, 0x1, UP2 ;  /* 0x00000001ff1b7887 */ /* 0x000fe40009000000 */
[----:B------:R-:W-:Y:S02]  /*33e0*/  USEL UR14, UR14, URZ, UP2 ;  /* 0x000000ff0e0e7287 */ /* 0x000fe40009000000 */
[----:B------:R-:W-:Y:S02]  /*33f0*/  UIADD3 UR36, UPT, UPT, UR28, 0x200, URZ ;  /* 0x000002001c247890 */ /* 0x000fe4000fffe0ff */
[----:B------:R-:W-:Y:S01]  /*3400*/  @UP1 ULEA UR26, UR14, UR5, 0x3 ;  /* 0x000000050e1a1291 */ /* 0x000fe2000f8e18ff */
[----:B------:R-:W-:Y:S01]  /*3410*/  LOP3.LUT R8, R8, UR27, RZ, 0x3c, !PT ;  /* 0x0000001b08087c12 */ /* 0x000fe2000f8e3cff */
[----:B------:R-:W-:Y:S02]  /*3420*/  UIADD3 UR32, UPT, UPT, UR28, 0x300, URZ ;  /* 0x000003001c207890 */ /* 0x000fe4000fffe0ff */
[----:B------:R-:W-:Y:S01]  /*3430*/  UIADD3 UR6, UPT, UPT, UR6, 0x28, URZ ;  /* 0x0000002806067890 */ /* 0x000fe2000fffe0ff */
[----:B-1----:R-:W-:Y:S01]  /*3440*/  @P0 SHF.L.U32 R0, R8, 0x1f, RZ ;  /* 0x0000001f08000819 */ /* 0x002fe200000006ff */
[----:B------:R-:W-:Y:S01]  /*3450*/  UIADD3 UR12, UPT, UPT, UR12, -0x1, URZ ;  /* 0xffffffff0c0c7890 */ /* 0x000fe2000fffe0ff */
[----:B------:R-:W-:Y:S02]  /*3460*/  UMOV UR29, 0x40004040 ;  /* 0x40004040001d7882 */ /* 0x000fe40000000000 */
[----:B------:R2:W3:Y:S01]  /*3470*/  @P0 SYNCS.PHASECHK.TRANS64.TRYWAIT P2, [UR26], R0 ;  /* 0x00000000ff0005a7 */ /* 0x0004e2000804111a */
[----:B------:R-:W-:Y:S01]  /*3480*/  ULEA UR26, UR17, UR10, 0x9 ;  /* 0x0000000a111a7291 */ /* 0x000fe2000f8e48ff */
[----:B------:R-:W-:Y:S01]  /*3490*/  UMOV UR27, 0x40004040 ;  /* 0x40004040001b7882 */ /* 0x000fe20000000000 */
[----:B------:R-:W-:Y:S02]  /*34a0*/  UMOV UR41, 0x40004040 ;  /* 0x4000404000297882 */ /* 0x000fe40000000000 */
[----:B------:R-:W-:Y:S02]  /*34b0*/  UIADD3 UR38, UPT, UPT, UR26, 0x2, URZ ;  /* 0x000000021a267890 */ /* 0x000fe4000fffe0ff */
[----:B------:R-:W-:Y:S02]  /*34c0*/  UIADD3 UR34, UPT, UPT, UR26, 0x4, URZ ;  /* 0x000000041a227890 */ /* 0x000fe4000fffe0ff */
[----:B------:R-:W-:Y:S01]  /*34d0*/  UIADD3 UR30, UPT, UPT, UR26, 0x6, URZ ;  /* 0x000000061a1e7890 */ /* 0x000fe2000fffe0ff */
[----:B------:R2:W-:Y:S01]  /*34e0*/  UTCQMMA gdesc[UR26], gdesc[UR28], tmem[UR8], tmem[UR24], idesc[UR25], UP4 ;  /* 0x00ff181c1a0075ea */ /* 0x0005e2000a000308 */
[----:B------:R-:W-:Y:S01]  /*34f0*/  UPLOP3.LUT UP4, UPT, UPT, UPT, UPT, 0x80, 0x8 ;  /* 0x000000000008789c */ /* 0x000fe20003f8f070 */
[----:B------:R-:W-:Y:S01]  /*3500*/  UMOV UR39, 0x40004040 ;  /* 0x4000404000277882 */ /* 0x000fe20000000000 */
[----:B------:R-:W-:Y:S01]  /*3510*/  UMOV UR37, 0x40004040 ;  /* 0x4000404000257882 */ /* 0x000fe20000000000 */
[----:B------:R2:W-:Y:S01]  /*3520*/  UTCQMMA gdesc[UR38], gdesc[UR40], tmem[UR8], tmem[UR22], idesc[UR23], UPT ;  /* 0x00ff1628260075ea */ /* 0x0005e2000b800308 */
[----:B------:R-:W-:Y:S01]  /*3530*/  UMOV UR35, 0x40004040 ;  /* 0x4000404000237882 */ /* 0x000fe20000000000 */
[----:B------:R-:W-:Y:S01]  /*3540*/  UMOV UR33, 0x40004040 ;  /* 0x4000404000217882 */ /* 0x000fe20000000000 */
[----:B------:R-:W-:Y:S01]  /*3550*/  UMOV UR31, 0x40004040 ;  /* 0x40004040001f7882 */ /* 0x000fe20000000000 */
[----:B------:R2:W-:Y:S01]  /*3560*/  UTCQMMA gdesc[UR34], gdesc[UR36], tmem[UR8], tmem[UR20], idesc[UR21], UPT ;  /* 0x00ff1424220075ea */ /* 0x0005e2000b800308 */
[----:B------:R2:W-:Y:S01]  /*3570*/  UTCQMMA gdesc[UR30], gdesc[UR32], tmem[UR8], tmem[UR18], idesc[UR19], UPT ;  /* 0x00ff12201e0075ea */ /* 0x0005e2000b800308 */
[----:B------:R2:W-:Y:S01]  /*3580*/  UTCBAR [UR6], URZ ;  /* 0x000000ff060073e9 */ /* 0x0005e200080000ff */
[----:B------:R-:W-:Y:S01]  /*3590*/  UMOV UR17, UR14 ;  /* 0x0000000e00117c82 */ /* 0x000fe20008000000 */
[----:B------:R-:W-:Y:S05]  /*35a0*/  BRA.U UP0, `(.L_x_59) ;  /* 0xfffffffd00507547 */ /* 0x000fea000b83ffff */
.L_x_56:
[----:B------:R-:W-:Y:S01]  /*35b0*/  UIADD3 UR15, UPT, UPT, UR15, 0x1, URZ ;  /* 0x000000010f0f7890 */ /* 0x000fe2000fffe0ff */
[C---:B------:R-:W-:Y:S01]  /*35c0*/  ISETP.NE.AND P0, PT, R10.reuse, 0x2, PT ;  /* 0x000000020a00780c */ /* 0x040fe20003f05270 */
[----:B------:R-:W-:Y:S02]  /*35d0*/  UIADD3 UR7, UPT, UPT, UR7, 0xc0, URZ ;  /* 0x000000c007077890 */ /* 0x000fe4000fffe0ff */
[----:B------:R-:W-:Y:S01]  /*35e0*/  UISETP.NE.AND UP0, UPT, UR15, 0x4, UPT ;  /* 0x000000040f00788c */ /* 0x000fe2000bf05270 */
[----:B-12---:R-:W-:Y:S02]  /*35f0*/  SEL R0, RZ, 0x1, P0 ;  /* 0x00000001ff007807 */ /* 0x006fe40000000000 */
[----:B------:R-:W-:Y:S01]  /*3600*/  SEL R10, R10, RZ, P0 ;  /* 0x000000ff0a0a7207 */ /* 0x000fe20000000000 */
[----:B------:R-:W-:Y:S01]  /*3610*/  USEL UR6, URZ, 0x1, UP0 ;  /* 0x00000001ff067887 */ /* 0x000fe20008000000 */
[----:B------:R-:W-:Y:S01]  /*3620*/  LOP3.LUT R9, R9, R0, RZ, 0x3c, !PT ;  /* 0x0000000009097212 */ /* 0x000fe200078e3cff */
[----:B------:R-:W-:Y:S01]  /*3630*/  USEL UR15, UR15, URZ, UP0 ;  /* 0x000000ff0f0f7287 */ /* 0x000fe20008000000 */
[----:B------:R1:W-:Y:S03]  /*3640*/  UTCBAR [UR7], URZ ;  /* 0x000000ff070073e9 */ /* 0x0003e600080000ff */
[----:B------:R-:W-:Y:S01]  /*3650*/  LOP3.LUT R11, R11, UR6, RZ, 0x3c, !PT ;  /* 0x000000060b0b7c12 */ /* 0x000fe2000f8e3cff */
[----:B------:R-:W-:Y:S07]  /*3660*/  @P1 BRA `(.L_x_60) ;  /* 0xfffffff800881947 */ /* 0x000fee000383ffff */
[----:B------:R-:W2:Y:S01]  /*3670*/  S2UR UR4, SR_CgaCtaId ;  /* 0x00000000000479c3 */ /* 0x000ea20000008800 */
[----:B------:R-:W-:Y:S01]  /*3680*/  ELECT P0, URZ, PT ;  /* 0x0000000000ff782f */ /* 0x000fe20003800000 */
[----:B------:R-:W-:Y:S01]  /*3690*/  IMAD.MOV.U32 R0, RZ, RZ, 0x1 ;  /* 0x00000001ff007424 */ /* 0x000fe200078e00ff */
[----:B------:R-:W-:Y:S01]  /*36a0*/  UIADD3 UR5, UPT, UPT, UR5, 0xe0, URZ ;  /* 0x000000e005057890 */ /* 0x000fe2000fffe0ff */
[----:B------:R-:W-:Y:S01]  /*36b0*/  SHF.L.U32 R2, R11, 0x1f, RZ ;  /* 0x0000001f0b027819 */ /* 0x000fe200000006ff */
[----:B------:R-:W-:-:S03]  /*36c0*/  UMOV UR6, 0x40 ;  /* 0x0000004000067882 */ /* 0x000fc60000000000 */
[----:B------:R-:W-:Y:S01]  /*36d0*/  UVIRTCOUNT.DEALLOC.SMPOOL 0x80 ;  /* 0x000000800000784c */ /* 0x000fe20000000000 */
[----:B--2---:R-:W-:Y:S02]  /*36e0*/  ULEA UR4, UR4, UR6, 0x18 ;  /* 0x0000000604047291 */ /* 0x004fe4000f8ec0ff */
[----:B------:R-:W-:-:S07]  /*36f0*/  ULEA UR6, UR15, UR5, 0x3 ;  /* 0x000000050f067291 */ /* 0x000fce000f8e18ff */
[----:B------:R2:W-:Y:S02]  /*3700*/  @P0 STS.U8 [UR4+0x1c], R0 ;  /* 0x00001c00ff000988 */ /* 0x0005e40008000004 */
[----:B------:R-:W4:Y:S02]  /*3710*/  SYNCS.PHASECHK.TRANS64.TRYWAIT P0, [UR6], R2 ;  /* 0x00000002ff0075a7 */ /* 0x000f240008001106 */
[----:B--2-4-:R-:W-:Y:S05]  /*3720*/  @!P0 BRA `(.L_x_61) ;  /* 0x0000005c00e08947 */ /* 0x014fea0003800000 */
.L_x_148:
[----:B-1----:R-:W-:-:S04]  /*3730*/  UIADD3 UR7, UPT, UPT, UR15, 0x1, URZ ;  /* 0x000000010f077890 */ /* 0x002fc8000fffe0ff */
[----:B------:R-:W-:-:S04]  /*3740*/  UISETP.NE.AND UP0, UPT, UR7, 0x4, UPT ;  /* 0x000000040700788c */ /* 0x000fc8000bf05270 */
[----:B------:R-:W-:Y:S02]  /*3750*/  USEL UR8, URZ, 0x1, UP0 ;  /* 0x00000001ff087887 */ /* 0x000fe40008000000 */
[----:B------:R-:W-:-:S04]  /*3760*/  USEL UR7, UR7, URZ, UP0 ;  /* 0x000000ff07077287 */ /* 0x000fc80008000000 */
[----:B------:R-:W-:Y:S01]  /*3770*/  ULEA UR6, UR7, UR5, 0x3 ;  /* 0x0000000507067291 */ /* 0x000fe2000f8e18ff */
[----:B--2---:R-:W-:-:S04]  /*3780*/  LOP3.LUT R2, R11, UR8, RZ, 0x3c, !PT ;  /* 0x000000080b027c12 */ /* 0x004fc8000f8e3cff */
[----:B------:R-:W-:-:S04]  /*3790*/  SHF.L.U32 R3, R2, 0x1f, RZ ;  /* 0x0000001f02037819 */ /* 0x000fc800000006ff */
[----:B------:R-:W1:Y:S02]  /*37a0*/  SYNCS.PHASECHK.TRANS64.TRYWAIT P0, [UR6], R3 ;  /* 0x00000003ff0075a7 */ /* 0x000e640008001106 */
[----:B-1----:R-:W-:Y:S05]  /*37b0*/  @!P0 BRA `(.L_x_62) ;  /* 0x0000005c00d48947 */ /* 0x002fea0003800000 */
.L_x_150:
        /* <DEDUP_REMOVED lines=9> */
.L_x_152:
[----:B------:R-:W-:-:S04]  /*3850*/  UIADD3 UR7, UPT, UPT, UR7, 0x1, URZ ;  /* 0x0000000107077890 */ /* 0x000fc8000fffe0ff */
[----:B------:R-:W-:-:S04]  /*3860*/  UISETP.NE.AND UP0, UPT, UR7, 0x4, UPT ;  /* 0x000000040700788c */ /* 0x000fc8000bf05270 */
[----:B------:R-:W-:Y:S02]  /*3870*/  USEL UR6, URZ, 0x1, UP0 ;  /* 0x00000001ff067887 */ /* 0x000fe40008000000 */
[----:B------:R-:W-:-:S04]  /*3880*/  USEL UR7, UR7, URZ, UP0 ;  /* 0x000000ff07077287 */ /* 0x000fc80008000000 */
[----:B------:R-:W-:Y:S01]  /*3890*/  ULEA UR7, UR7, UR5, 0x3 ;  /* 0x0000000507077291 */ /* 0x000fe2000f8e18ff */
[----:B------:R-:W-:-:S04]  /*38a0*/  LOP3.LUT R2, R2, UR6, RZ, 0x3c, !PT ;  /* 0x0000000602027c12 */ /* 0x000fc8000f8e3cff */
[----:B------:R-:W-:-:S04]  /*38b0*/  SHF.L.U32 R2, R2, 0x1f, RZ ;  /* 0x0000001f02027819 */ /* 0x000fc800000006ff */
[----:B------:R-:W2:Y:S02]  /*38c0*/  SYNCS.PHASECHK.TRANS64.TRYWAIT P0, [UR7], R2 ;  /* 0x00000002ff0075a7 */ /* 0x000ea40008001107 */
[----:B--2---:R-:W-:Y:S05]  /*38d0*/  @!P0 BRA `(.L_x_64) ;  /* 0x0000005c00bc8947 */ /* 0x004fea0003800000 */
.L_x_154:
[----:B------:R-:W-:Y:S01]  /*38e0*/  NOP ;  /* 0x0000000000007918 */ /* 0x000fe20000000000 */
[----:B-1----:R-:W1:Y:S01]  /*38f0*/  LDS R0, [UR4+0x14] ;  /* 0x00001404ff007984 */ /* 0x002e620008000800 */
[----:B------:R-:W-:Y:S01]  /*3900*/  ULOP3.LUT UR6, UR16, 0xffff, URZ, 0xc0, !UPT ;  /* 0x0000ffff10067892 */ /* 0x000fe2000f8ec0ff */
[----:B------:R-:W-:Y:S01]  /*3910*/  UMOV UR8, 0xffff ;  /* 0x0000ffff00087882 */ /* 0x000fe20000000000 */
[----:B------:R-:W-:Y:S02]  /*3920*/  UMOV UR5, 0x1 ;  /* 0x0000000100057882 */ /* 0x000fe40000000000 */
[----:B------:R-:W-:-:S04]  /*3930*/  USHF.R.U32.HI UR6, URZ, 0x5, UR6 ;  /* 0x00000005ff067899 */ /* 0x000fc80008011606 */
[----:B------:R-:W-:Y:S02]  /*3940*/  USHF.L.U32 UR8, UR8, UR6, URZ ;  /* 0x0000000608087299 */ /* 0x000fe400080006ff */
[----:B------:R-:W-:-:S04]  /*3950*/  USHF.L.U32 UR5, UR5, UR6, URZ ;  /* 0x0000000605057299 */ /* 0x000fc800080006ff */
[----:B-1----:R-:W-:-:S04]  /*3960*/  LOP3.LUT R0, R0, UR8, RZ, 0xc0, !PT ;  /* 0x0000000800007c12 */ /* 0x002fc8000f8ec0ff */
[----:B------:R-:W-:-:S13]  /*3970*/  ISETP.NE.AND P0, PT, R0, UR8, PT ;  /* 0x0000000800007c0c */ /* 0x000fda000bf05270 */
[----:B------:R-:W-:Y:S05]  /*3980*/  @P0 BRA `(.L_x_65) ;  /* 0x0000000000580947 */ /* 0x000fea0003800000 */
[----:B------:R-:W1:Y:S02]  /*3990*/  LDS R0, [UR4+0x18] ;  /* 0x00001804ff007984 */ /* 0x000e640008000800 */
[----:B-1----:R-:W-:-:S04]  /*39a0*/  LOP3.LUT R0, R0, UR5, RZ, 0xc0, !PT ;  /* 0x0000000500007c12 */ /* 0x002fc8000f8ec0ff */
[----:B------:R-:W-:-:S13]  /*39b0*/  ISETP.NE.AND P0, PT, R0, UR5, PT ;  /* 0x0000000500007c0c */ /* 0x000fda000bf05270 */
[----:B------:R-:W-:Y:S05]  /*39c0*/  @P0 BRA `(.L_x_66) ;  /* 0x00000000003c0947 */ /* 0x000fea0003800000 */
[----:B------:R-:W1:Y:S01]  /*39d0*/  S2R R2, SR_LANEID ;  /* 0x0000000000027919 */ /* 0x000e620000000000 */
[----:B------:R-:W-:Y:S01]  /*39e0*/  ULOP3.LUT UR8, URZ, UR8, URZ, 0x33, !UPT ;  /* 0x00000008ff087292 */ /* 0x000fe2000f8e33ff */
[----:B------:R-:W-:Y:S02]  /*39f0*/  VOTEU.ANY UR7, UPT, PT ;  /* 0x0000000000077886 */ /* 0x000fe400038e0100 */
[----:B------:R-:W-:-:S03]  /*3a00*/  UFLO.U32 UR7, UR7 ;  /* 0x00000007000772bd */ /* 0x000fc600080e0000 */
[----:B------:R-:W-:-:S04]  /*3a10*/  IMAD.U32 R0, RZ, RZ, UR8 ;  /* 0x00000008ff007e24 */ /* 0x000fc8000f8e00ff */
[----:B------:R2:W4:Y:S02]  /*3a20*/  REDUX UR6, R0 ;  /* 0x00000000000673c4 */ /* 0x0005240000000000 */
[----:B------:R1:W-:Y:S02]  /*3a30*/  UTCATOMSWS.AND URZ, UR8 ;  /* 0x0000000800ff79e3 */ /* 0x0003e40008000000 */
[----:B-1----:R-:W-:Y:S02]  /*3a40*/  ISETP.EQ.U32.AND P0, PT, R2, UR7, PT ;  /* 0x0000000702007c0c */ /* 0x002fe4000bf02070 */
[----:B--2---:R-:W-:Y:S02]  /*3a50*/  LOP3.LUT R0, RZ, UR5, RZ, 0x33, !PT ;  /* 0x00000005ff007c12 */ /* 0x004fe4000f8e33ff */
[----:B----4-:R-:W-:Y:S02]  /*3a60*/  MOV R2, UR6 ;  /* 0x0000000600027c02 */ /* 0x010fe40008000f00 */
[----:B------:R-:W1:Y:S07]  /*3a70*/  REDUX UR5, R0 ;  /* 0x00000000000573c4 */ /* 0x000e6e0000000000 */
[----:B------:R2:W-:Y:S01]  /*3a80*/  @P0 ATOMS.AND RZ, [UR4+0x14], R2 ;  /* 0x00001402ffff098c */ /* 0x0005e2000a800004 */
[----:B-1----:R-:W-:-:S05]  /*3a90*/  IMAD.U32 R0, RZ, RZ, UR5 ;  /* 0x00000005ff007e24 */ /* 0x002fca000f8e00ff */
[----:B------:R2:W-:Y:S01]  /*3aa0*/  @P0 ATOMS.AND RZ, [UR4+0x18], R0 ;  /* 0x00001800ffff098c */ /* 0x0005e2000a800004 */
[----:B------:R-:W-:Y:S05]  /*3ab0*/  BRA `(.L_x_67) ;  /* 0x0000000000147947 */ /* 0x000fea0003800000 */
.L_x_66:
[----:B------:R-:W-:Y:S02]  /*3ac0*/  MOV R2, 0x3ae0 ;  /* 0x00003ae000027802 */ /* 0x000fe40000000f00 */
[----:B---3-5:R-:W-:Y:S05]  /*3ad0*/  CALL.REL.NOINC `($__internal_0_$__cuda_sm10x_tcgen05_guardrail_trap_col_being_dealloced_not_returned_by_alloc) ;  /* 0x0000006000a07944 */ /* 0x028fea0003c00000 */
[----:B------:R-:W-:Y:S05]  /*3ae0*/  BRA `(.L_x_67) ;  /* 0x0000000000087947 */ /* 0x000fea0003800000 */
.L_x_65:
[----:B------:R-:W-:Y:S02]  /*3af0*/  MOV R2, 0x3b10 ;  /* 0x00003b1000027802 */ /* 0x000fe40000000f00 */
[----:B---3-5:R-:W-:Y:S05]  /*3b00*/  CALL.REL.NOINC `($__internal_2_$__cuda_sm10x_tcgen05_guardrail_trap_unallocated_columns_being_dealloced) ;  /* 0x0000006000ac7944 */ /* 0x028fea0003c00000 */
.L_x_67:
[----:B------:R-:W-:Y:S01]  /*3b10*/  NOP ;  /* 0x0000000000007918 */ /* 0x000fe20000000000 */
[----:B------:R-:W-:Y:S05]  /*3b20*/  EXIT ;  /* 0x000000000000794d */ /* 0x000fea0003800000 */
.L_x_49:
[----:B------:R-:W-:-:S09]  /*3b30*/  UISETP.NE.OR UP2, UPT, UR8, 0x3, !UP2 ;  /* 0x000000030800788c */ /* 0x000fd2000d745670 */
[----:B------:R-:W-:Y:S05]  /*3b40*/  BRA.U UP2, `(.L_x_68) ;  /* 0x0000001102087547 */ /* 0x000fea000b800000 */
[----:B------:R-:W1:Y:S01]  /*3b50*/  LDC R0, c[0x0][0xb30] ;  /* 0x0002cc00ff007b82 */ /* 0x000e620000000800 */
[----:B------:R-:W2:Y:S01]  /*3b60*/  LDCU.64 UR8, c[0x0][0x888] ;  /* 0x00011100ff0877ac */ /* 0x000ea20008000a00 */
[----:B------:R-:W-:Y:S02]  /*3b70*/  HFMA2 R27, -RZ, RZ, 0, 0 ;  /* 0x00000000ff1b7431 */ /* 0x000fe400000001ff */
[----:B------:R-:W-:Y:S01]  /*3b80*/  IMAD.MOV.U32 R29, RZ, RZ, 0x1 ;  /* 0x00000001ff1d7424 */ /* 0x000fe200078e00ff */
[----:B------:R-:W-:Y:S01]  /*3b90*/  MOV R25, 0x1000 ;  /* 0x0000100000197802 */ /* 0x000fe20000000f00 */
[----:B------:R-:W4:Y:S01]  /*3ba0*/  LDCU.64 UR4, c[0x0][0x890] ;  /* 0x00011200ff0477ac */ /* 0x000f220008000a00 */
[----:B------:R-:W-:Y:S01]  /*3bb0*/  IMAD.MOV.U32 R28, RZ, RZ, RZ ;  /* 0x000000ffff1c7224 */ /* 0x000fe200078e00ff */
[----:B------:R-:W3:Y:S01]  /*3bc0*/  LDC R24, c[0x0][0x370] ;  /* 0x0000dc00ff187b82 */ /* 0x000ee20000000800 */
[----:B------:R-:W-:Y:S01]  /*3bd0*/  UMOV UR7, 0x400 ;  /* 0x0000040000077882 */ /* 0x000fe20000000000 */
[----:B------:R-:W-:-:S02]  /*3be0*/  UPLOP3.LUT UP1, UPT, UPT, UPT, UPT, 0x40, 0x4 ;  /* 0x000000000004789c */ /* 0x000fc40003f2e870 */
[----:B------:R-:W-:-:S04]  /*3bf0*/  ULEA UR7, UR37, UR7, 0x18 ;  /* 0x0000000725077291 */ /* 0x000fc8000f8ec0ff */
[----:B------:R-:W3:Y:S01]  /*3c00*/  LDC R3, c[0x0][0xb0c] ;  /* 0x0002c300ff037b82 */ /* 0x000ee20000000800 */
[----:B------:R-:W-:Y:S02]  /*3c10*/  UIADD3 UR13, UPT, UPT, UR7, 0x68, URZ ;  /* 0x00000068070d7890 */ /* 0x000fe4000fffe0ff */
[----:B--2---:R-:W-:Y:S02]  /*3c20*/  UISETP.NE.U32.AND UP2, UPT, UR8, URZ, UPT ;  /* 0x000000ff0800728c */ /* 0x004fe4000bf45070 */
[----:B------:R-:W-:Y:S02]  /*3c30*/  UIADD3 UR33, UPT, UPT, UR7, 0x50, URZ ;  /* 0x0000005007217890 */ /* 0x000fe4000fffe0ff */
[----:B----4-:R-:W-:Y:S01]  /*3c40*/  UISETP.NE.U32.AND UP3, UPT, UR4, URZ, UPT ;  /* 0x000000ff0400728c */ /* 0x010fe2000bf65070 */
[----:B------:R-:W2:Y:S01]  /*3c50*/  LDC R18, c[0x0][0xb20] ;  /* 0x0002c800ff127b82 */ /* 0x000ea20000000800 */
[----:B-1----:R-:W-:Y:S01]  /*3c60*/  ISETP.NE.AND P1, PT, R0, 0x1, PT ;  /* 0x000000010000780c */ /* 0x002fe20003f25270 */
[----:B------:R-:W-:-:S02]  /*3c70*/  UISETP.NE.AND.EX UP2, UPT, UR9, URZ, UPT, UP2 ;  /* 0x000000ff0900728c */ /* 0x000fc4000bf45320 */
[----:B------:R-:W-:Y:S02]  /*3c80*/  UIADD3 UR25, UPT, UPT, UR7, 0x58, URZ ;  /* 0x0000005807197890 */ /* 0x000fe4000fffe0ff */
[----:B------:R-:W-:Y:S02]  /*3c90*/  UIADD3 UR17, UPT, UPT, UR7, 0x60, URZ ;  /* 0x0000006007117890 */ /* 0x000fe4000fffe0ff */
[----:B------:R-:W1:Y:S01]  /*3ca0*/  LDC.64 R30, c[0x0][0x348] ;  /* 0x0000d200ff1e7b82 */ /* 0x000e620000000a00 */
[----:B------:R-:W-:Y:S02]  /*3cb0*/  UPRMT UR13, UR37, 0x654, UR13 ;  /* 0x00000654250d7896 */ /* 0x000fe4000800000d */
[----:B------:R-:W-:-:S05]  /*3cc0*/  UISETP.NE.AND.EX UP3, UPT, UR5, URZ, UPT, UP3 ;  /* 0x000000ff0500728c */ /* 0x000fca000bf65330 */
[----:B------:R-:W4:Y:S08]  /*3cd0*/  LDC.64 R16, c[0x0][0xb10] ;  /* 0x0002c400ff107b82 */ /* 0x000f300000000a00 */
[----:B------:R-:W1:Y:S08]  /*3ce0*/  LDC.64 R6, c[0x0][0xb18] ;  /* 0x0002c600ff067b82 */ /* 0x000e700000000a00 */
[----:B------:R-:W1:Y:S08]  /*3cf0*/  LDC.64 R4, c[0x0][0xb28] ;  /* 0x0002ca00ff047b82 */ /* 0x000e700000000a00 */
[----:B--23--:R-:W1:Y:S02]  /*3d00*/  LDC R19, c[0x0][0x374] ;  /* 0x0000dd00ff137b82 */ /* 0x00ce640000000800 */
.L_x_79:
[C---:B------:R-:W-:Y:S02]  /*3d10*/  LEA R0, R28.reuse, UR7, 0x3 ;  /* 0x000000071c007c11 */ /* 0x040fe4000f8e18ff */
[----:B------:R-:W-:Y:S02]  /*3d20*/  SHF.L.U32 R2, R27, 0x1f, RZ ;  /* 0x0000001f1b027819 */ /* 0x000fe400000006ff */
[----:B------:R-:W-:Y:S02]  /*3d30*/  LEA R20, R28, UR7, 0x4 ;  /* 0x000000071c147c11 */ /* 0x000fe4000f8e20ff */
[----:B--2---:R-:W2:Y:S02]  /*3d40*/  SYNCS.PHASECHK.TRANS64.TRYWAIT P0, [R0+URZ+0xa0], R2 ;  /* 0x0000a002000075a7 */ /* 0x004ea400080011ff */
[----:B--2---:R-:W-:Y:S05]  /*3d50*/  @!P0 BRA `(.L_x_69) ;  /* 0x0000005800b48947 */ /* 0x004fea0003800000 */
.L_x_155:
[----:B------:R-:W-:Y:S01]  /*3d60*/  ISETP.GE.AND P0, PT, R40, 0x1, PT ;  /* 0x000000012800780c */ /* 0x000fe20003f06270 */
[----:B------:R-:W3:Y:S01]  /*3d70*/  LDS.128 R20, [R20+0x130] ;  /* 0x0001300014147984 */ /* 0x000ee20000000c00 */
[----:B--2---:R-:W-:Y:S01]  /*3d80*/  VIADD R0, R0, 0xb0 ;  /* 0x000000b000007836 */ /* 0x004fe20000000000 */
[----:B------:R-:W-:Y:S01]  /*3d90*/  @!PT LDS RZ, [RZ] ;  /* 0x00000000fffff984 */ /* 0x000fe20000000800 */
[----:B------:R-:W-:Y:S01]  /*3da0*/  @!PT LDS RZ, [RZ] ;  /* 0x00000000fffff984 */ /* 0x000fe20000000800 */
[----:B------:R-:W-:Y:S01]  /*3db0*/  @!PT LDS RZ, [RZ] ;  /* 0x00000000fffff984 */ /* 0x000fe20000000800 */
[----:B------:R-:W-:Y:S01]  /*3dc0*/  @!PT LDS RZ, [RZ] ;  /* 0x00000000fffff984 */ /* 0x000fe20000000800 */
[----:B------:R2:W-:Y:S06]  /*3dd0*/  MEMBAR.ALL.CTA ;  /* 0x0000000000007992 */ /* 0x0005ec0000008000 */
[----:B--2---:R-:W2:Y:S01]  /*3de0*/  FENCE.VIEW.ASYNC.S ;  /* 0x00000000000073c6 */ /* 0x004ea20000000000 */
[----:B------:R-:W-:Y:S04]  /*3df0*/  PRMT R0, RZ, 0x654, R0 ;  /* 0x00000654ff007816 */ /* 0x000fe80000000000 */
[----:B--2---:R2:W-:Y:S01]  /*3e00*/  SYNCS.ARRIVE.TRANS64.RED.A1T0 RZ, [R0+URZ], RZ ;  /* 0x000000ff00ff79a7 */ /* 0x0045e200081004ff */
[----:B---3--:R-:W-:Y:S11]  /*3e10*/  LOP3.LUT P3, RZ, R22, 0x1, RZ, 0xc0, !PT ;  /* 0x0000000116ff7812 */ /* 0x008ff6000786c0ff */
[----:B------:R-:W-:Y:S02]  /*3e20*/  @!UPT UIADD3 URZ, UPT, UPT, URZ, URZ, URZ ;  /* 0x000000fffffff290 */ /* 0x000fe4000fffe0ff */
[----:B------:R-:W-:Y:S02]  /*3e30*/  @P3 MOV R11, R20 ;  /* 0x00000014000b3202 */ /* 0x000fe40000000f00 */
[----:B------:R-:W-:Y:S01]  /*3e40*/  @P3 LOP3.LUT R10, R21, 0xffff, RZ, 0xc0, !PT ;  /* 0x0000ffff150a3812 */ /* 0x000fe200078ec0ff */
[----:B--2---:R-:W-:Y:S06]  /*3e50*/  @!P0 BRA `(.L_x_70) ;  /* 0x0000000000a48947 */ /* 0x004fec0003800000 */
[-C--:B-1----:R-:W-:Y:S01]  /*3e60*/  IMAD.HI.U32 R0, R19, R7.reuse, RZ ;  /* 0x0000000713007227 */ /* 0x082fe200078e00ff */
[----:B------:R-:W-:Y:S02]  /*3e70*/  ISETP.NE.AND P0, PT, R6, 0x1, PT ;  /* 0x000000010600780c */ /* 0x000fe40003f05270 */
[----:B------:R-:W-:Y:S01]  /*3e80*/  ISETP.NE.AND P2, PT, R40, 0x1, PT ;  /* 0x000000012800780c */ /* 0x000fe20003f45270 */
[----:B----4-:R-:W-:Y:S01]  /*3e90*/  IMAD.HI.U32 R9, R24, R16, RZ ;  /* 0x0000001018097227 */ /* 0x010fe200078e00ff */
[----:B------:R-:W-:Y:S02]  /*3ea0*/  SHF.R.U32.HI R0, RZ, R18, R0 ;  /* 0x00000012ff007219 */ /* 0x000fe40000011600 */
[----:B------:R-:W-:Y:S01]  /*3eb0*/  ISETP.NE.AND P4, PT, R3, 0x1, PT ;  /* 0x000000010300780c */ /* 0x000fe20003f85270 */
[----:B------:R-:W-:Y:S01]  /*3ec0*/  IMAD.HI.U32 R13, R10, R7, RZ ;  /* 0x000000070a0d7227 */ /* 0x000fe200078e00ff */
[----:B------:R-:W-:Y:S02]  /*3ed0*/  SHF.R.U32.HI R9, RZ, R17, R9 ;  /* 0x00000011ff097219 */ /* 0x000fe40000011609 */
[----:B------:R-:W-:Y:S01]  /*3ee0*/  SEL R0, R19, R0, !P0 ;  /* 0x0000000013007207 */ /* 0x000fe20004000000 */
[----:B------:R-:W-:Y:S01]  /*3ef0*/  IMAD.HI.U32 R12, R11, R16, RZ ;  /* 0x000000100b0c7227 */ /* 0x000fe200078e00ff */
[----:B------:R-:W-:Y:S03]  /*3f00*/  SEL R9, R24, R9, !P4 ;  /* 0x0000000918097207 */ /* 0x000fe60006000000 */
[-C--:B------:R-:W-:Y:S01]  /*3f10*/  IMAD.HI.U32 R8, R0, R4.reuse, RZ ;  /* 0x0000000400087227 */ /* 0x080fe200078e00ff */
[----:B------:R-:W-:Y:S03]  /*3f20*/  SHF.R.U32.HI R12, RZ, R17, R12 ;  /* 0x00000011ff0c7219 */ /* 0x000fe6000001160c */
[----:B------:R-:W-:Y:S01]  /*3f30*/  IMAD.HI.U32 R2, R9, R4, RZ ;  /* 0x0000000409027227 */ /* 0x000fe200078e00ff */
[-C--:B------:R-:W-:Y:S02]  /*3f40*/  @P2 SHF.R.U32.HI R0, RZ, R5.reuse, R8 ;  /* 0x00000005ff002219 */ /* 0x080fe40000011608 */
[----:B------:R-:W-:Y:S02]  /*3f50*/  SHF.R.U32.HI R8, RZ, R18, R13 ;  /* 0x00000012ff087219 */ /* 0x000fe4000001160d */
[----:B------:R-:W-:Y:S01]  /*3f60*/  @P2 SHF.R.U32.HI R9, RZ, R5, R2 ;  /* 0x00000005ff092219 */ /* 0x000fe20000011602 */
[----:B------:R-:W-:Y:S01]  /*3f70*/  IMAD R0, R40, R0, RZ ;  /* 0x0000000028007224 */ /* 0x000fe200078e02ff */
[----:B------:R-:W-:Y:S02]  /*3f80*/  SEL R8, R10, R8, !P0 ;  /* 0x000000080a087207 */ /* 0x000fe40004000000 */
[----:B------:R-:W-:Y:S01]  /*3f90*/  SEL R2, R11, R12, !P4 ;  /* 0x0000000c0b027207 */ /* 0x000fe20006000000 */
[----:B------:R-:W-:Y:S01]  /*3fa0*/  IMAD R12, R40, R9, RZ ;  /* 0x00000009280c7224 */ /* 0x000fe200078e02ff */
[C---:B------:R-:W-:Y:S01]  /*3fb0*/  ISETP.GE.AND P0, PT, R8.reuse, R0, PT ;  /* 0x000000000800720c */ /* 0x040fe20003f06270 */
[----:B------:R-:W-:Y:S03]  /*3fc0*/  IMAD.HI.U32 R0, R8, R4, RZ ;  /* 0x0000000408007227 */ /* 0x000fe600078e00ff */
[----:B------:R-:W-:Y:S02]  /*3fd0*/  ISETP.GE.OR P0, PT, R2, R12, P0 ;  /* 0x0000000c0200720c */ /* 0x000fe40000706670 */
[-C--:B------:R-:W-:Y:S04]  /*3fe0*/  SHF.R.U32.HI R0, RZ, R5.reuse, R0 ;  /* 0x00000005ff007219 */ /* 0x080fe80000011600 */
[----:B------:R-:W-:Y:S05]  /*3ff0*/  SEL R13, R8, R0, !P2 ;  /* 0x00000000080d7207 */ /* 0x000fea0005000000 */
[----:B------:R-:W-:Y:S02]  /*4000*/  IMAD.MOV R12, RZ, RZ, -R13 ;  /* 0x000000ffff0c7224 */ /* 0x000fe400078e0a0d */
[----:B------:R-:W-:Y:S04]  /*4010*/  @!P0 IMAD.HI.U32 R0, R2, R4, RZ ;  /* 0x0000000402008227 */ /* 0x000fe800078e00ff */
[----:B------:R-:W-:Y:S01]  /*4020*/  IMAD R12, R40, R12, R8 ;  /* 0x0000000c280c7224 */ /* 0x000fe200078e0208 */
[----:B------:R-:W-:Y:S04]  /*4030*/  @!P0 SHF.R.U32.HI R0, RZ, R5, R0 ;  /* 0x00000005ff008219 */ /* 0x000fe80000011600 */
[----:B------:R-:W-:Y:S04]  /*4040*/  @!P0 SEL R0, R2, R0, !P2 ;  /* 0x0000000002008207 */ /* 0x000fe80005000000 */
[----:B------:R-:W-:Y:S01]  /*4050*/  @!P0 IADD3 R13, PT, PT, R13, -R0, RZ ;  /* 0x800000000d0d8210 */ /* 0x000fe20007ffe0ff */
[----:B------:R-:W-:Y:S01]  /*4060*/  @!P0 IMAD R0, R9, R12, R0 ;  /* 0x0000000c09008224 */ /* 0x000fe200078e0200 */
[----:B------:R-:W-:Y:S01]  /*4070*/  IADD3 R9, PT, PT, -R8, RZ, RZ ;  /* 0x000000ff08097210 */ /* 0x000fe20007ffe1ff */
[--C-:B------:R-:W-:Y:S02]  /*4080*/  IMAD.MOV R12, RZ, RZ, -R2.reuse ;  /* 0x000000ffff0c7224 */ /* 0x100fe400078e0a02 */
[----:B------:R-:W-:Y:S02]  /*4090*/  @!P0 IMAD R8, R13, R40, R2 ;  /* 0x000000280d088224 */ /* 0x000fe400078e0202 */
[----:B------:R-:W-:Y:S02]  /*40a0*/  @!P0 IMAD.MOV.U32 R2, RZ, RZ, R0 ;  /* 0x000000ffff028224 */ /* 0x000fe400078e0000 */
[----:B------:R-:W-:Y:S02]  /*40b0*/  IMAD R11, R3, R12, R11 ;  /* 0x0000000c030b7224 */ /* 0x000fe400078e020b */
[----:B------:R-:W-:Y:S02]  /*40c0*/  IMAD R10, R6, R9, R10 ;  /* 0x00000009060a7224 */ /* 0x000fe400078e020a */
[----:B------:R-:W-:Y:S02]  /*40d0*/  IMAD R11, R2, R3, R11 ;  /* 0x00000003020b7224 */ /* 0x000fe400078e020b */
[----:B------:R-:W-:Y:S02]  /*40e0*/  IMAD R10, R8, R6, R10 ;  /* 0x00000006080a7224 */ /* 0x000fe400078e020a */
.L_x_70:
[----:B------:R-:W-:Y:S05]  /*40f0*/  BRA.U UP1, `(.L_x_71) ;  /* 0x0000000101107547 */ /* 0x000fea000b800000 */
[----:B------:R-:W-:Y:S04]  /*4100*/  MOV R2, UR6 ;  /* 0x0000000600027c02 */ /* 0x000fe80008000f00 */
[----:B------:R-:W-:Y:S04]  /*4110*/  SHF.L.U32 R2, R2, 0x1f, RZ ;  /* 0x0000001f02027819 */ /* 0x000fe800000006ff */
[----:B------:R-:W2:Y:S02]  /*4120*/  SYNCS.PHASECHK.TRANS64.TRYWAIT P0, [UR7+0x98], R2 ;  /* 0x00009802ff0075a7 */ /* 0x000ea40008001107 */
[----:B--2---:R-:W-:Y:S05]  /*4130*/  @!P0 BRA `(.L_x_72) ;  /* 0x0000005400d08947 */ /* 0x004fea0003800000 */
.L_x_71:
[----:B------:R-:W-:Y:S02]  /*4140*/  R2UR UR35, R15 ;  /* 0x000000000f2372ca */ /* 0x000fe400000e0000 */
[----:B------:R-:W-:Y:S02]  /*4150*/  R2UR UR34, R14 ;  /* 0x000000000e2272ca */ /* 0x000fe400000e0000 */
[----:B------:R-:W-:Y:S02]  /*4160*/  ISETP.NE.U32.AND P2, PT, RZ, UR4, PT ;  /* 0x00000004ff007c0c */ /* 0x000fe4000bf45070 */
[----:B------:R-:W-:Y:S02]  /*4170*/  SHF.L.U32 R14, R29, 0x1f, RZ ;  /* 0x0000001f1d0e7819 */ /* 0x000fe400000006ff */
[----:B------:R-:W-:Y:S05]  /*4180*/  ISETP.NE.AND.EX P2, PT, RZ, UR5, PT, P2 ;  /* 0x00000005ff007c0c */ /* 0x000fea000bf45320 */
[----:B------:R-:W-:Y:S02]  /*4190*/  USHF.L.U32 UR35, UR35, 0x6, URZ ;  /* 0x0000000623237899 */ /* 0x000fe400080006ff */
[----:B------:R-:W-:Y:S01]  /*41a0*/  USHF.L.U32 UR34, UR34, 0x8, URZ ;  /* 0x0000000822227899 */ /* 0x000fe200080006ff */
[----:B------:R-:W-:Y:S11]  /*41b0*/  BRA.U !UP3, `(.L_x_73) ;  /* 0x000000010b347547 */ /* 0x000ff6000b800000 */
[----:B------:R-:W-:Y:S01]  /*41c0*/  UPLOP3.LUT UP0, UPT, UPT, UPT, UP2, 0x80, 0x8 ;  /* 0x000000000008789c */ /* 0x000fe20003f0f020 */
[----:B--2---:R-:W-:Y:S02]  /*41d0*/  HFMA2 R0, -RZ, RZ, 0, 5.9604644775390625e-08 ;  /* 0x00000001ff007431 */ /* 0x004fe400000001ff */
[----:B------:R-:W-:Y:S03]  /*41e0*/  IMAD.MOV.U32 R96, RZ, RZ, 0x1 ;  /* 0x00000001ff607424 */ /* 0x000fe600078e00ff */
[----:B------:R-:W-:Y:S05]  /*41f0*/  PLOP3.LUT P0, PT, PT, PT, UP0, 0x80, 0x8 ;  /* 0x000000000008781c */ /* 0x000fea0003f0f008 */
[----:B------:R-:W2:Y:S01]  /*4200*/  @UP0 LDCU.64 UR10, c[0x0][0x888] ;  /* 0x00011100ff0a07ac */ /* 0x000ea20008000a00 */
[----:B------:R-:W-:Y:S07]  /*4210*/  @UP0 UIMAD UR8, UR36, UR4, URZ ;  /* 0x00000004240802a4 */ /* 0x000fee000f8e02ff */
[----:B------:R-:W-:Y:S01]  /*4220*/  @!P0 PRMT R96, R0, 0x7610, R96 ;  /* 0x0000761000608816 */ /* 0x000fe20000000060 */
[----:B--2---:R-:W-:Y:S03]  /*4230*/  @UP0 UIMAD.WIDE UR10, UR8, 0x4, UR10 ;  /* 0x00000004080a08a5 */ /* 0x004fe6000f8e020a */
[----:B------:R-:W2:Y:S03]  /*4240*/  @!UP0 LDCU UR8, c[0x0][0x880] ;  /* 0x00011000ff0887ac */ /* 0x000ea60008000800 */
[----:B------:R-:W-:Y:S01]  /*4250*/  IMAD.U32 R8, RZ, RZ, UR10 ;  /* 0x0000000aff087e24 */ /* 0x000fe2000f8e00ff */
[----:B------:R-:W-:Y:S05]  /*4260*/  MOV R9, UR11 ;  /* 0x0000000b00097c02 */ /* 0x000fea0008000f00 */
[----:B-----5:R3:W5:Y:S02]  /*4270*/  @P0 LDG.E R49, desc[UR46][R8.64] ;  /* 0x0000002e08310981 */ /* 0x020764000c1e1900 */
[----:B--23--:R-:W-:Y:S07]  /*4280*/  @!P0 IMAD.U32 R49, RZ, RZ, UR8 ;  /* 0x00000008ff318e24 */ /* 0x00cfee000f8e00ff */
.L_x_73:
[----:B-----5:R-:W-:Y:S01]  /*4290*/  @!P2 FSETP.EQ.AND P0, PT, R49, RZ, PT ;  /* 0x000000ff3100a20b */ /* 0x020fe20003f02000 */
[----:B------:R-:W-:Y:S01]  /*42a0*/  @!UPT UIADD3 URZ, UPT, UPT, URZ, URZ, URZ ;  /* 0x000000fffffff290 */ /* 0x000fe2000fffe0ff */
[----:B------:R-:W-:Y:S11]  /*42b0*/  @!P2 BRA `(.L_x_74) ;  /* 0x000000000014a947 */ /* 0x000ff60003800000 */
[----:B------:R-:W-:Y:S02]  /*42c0*/  LOP3.LUT P2, RZ, R96, 0xff, RZ, 0xc0, !PT ;  /* 0x000000ff60ff7812 */ /* 0x000fe4000784c0ff */
[----:B------:R-:W-:Y:S04]  /*42d0*/  PLOP3.LUT P0, PT, PT, PT, UP0, 0x80, 0x8 ;  /* 0x000000000008781c */ /* 0x000fe80003f0f008 */
[----:B------:R-:W-:Y:S07]  /*42e0*/  PLOP3.LUT P0, PT, P0, PT, PT, 0x8, 0x80 ;  /* 0x000000000080781c */ /* 0x000fee000070e170 */
[----:B------:R-:W-:Y:S11]  /*42f0*/  @P2 FSETP.EQ.AND P0, PT, R49, RZ, PT ;  /* 0x000000ff3100220b */ /* 0x000ff60003f02000 */
[----:B------:R-:W-:Y:S02]  /*4300*/  @!UPT UIADD3 URZ, UPT, UPT, URZ, URZ, URZ ;  /* 0x000000fffffff290 */ /* 0x000fe4000fffe0ff */
.L_x_74:
[----:B------:R-:W3:Y:S01]  /*4310*/  SYNCS.PHASECHK.TRANS64.TRYWAIT P2, [UR7+0x70], R14 ;  /* 0x0000700eff0075a7 */ /* 0x000ee20008041107 */
[----:B------:R-:W-:Y:S04]  /*4320*/  ELECT P4, URZ, PT ;  /* 0x0000000000ff782f */ /* 0x000fe80003880000 */
[----:B------:R-:W-:Y:S11]  /*4330*/  PLOP3.LUT P4, PT, P0, P4, PT, 0xf2, 0x2f ;  /* 0x00000000002f781c */ /* 0x000ff60000789e72 */
[----:B------:R-:W-:Y:S02]  /*4340*/  @!UPT UIADD3 URZ, UPT, UPT, URZ, URZ, URZ ;  /* 0x000000fffffff290 */ /* 0x000fe4000fffe0ff */
[----:B-1----:R-:W-:Y:S05]  /*4350*/  @!P4 IADD3 R8, P0, PT, R30, 0x580, RZ ;  /* 0x000005801e08c810 */ /* 0x002fea0007f1e0ff */
[----:B--2---:R-:W-:Y:S01]  /*4360*/  @!P4 IMAD.X R2, RZ, RZ, R31, P0 ;  /* 0x000000ffff02c224 */ /* 0x004fe200000e061f */
[----:B---3--:R-:W-:Y:S07]  /*4370*/  @!P2 BRA `(.L_x_75) ;  /* 0x000000540058a947 */ /* 0x008fee0003800000 */
.L_x_158:
[----:B------:R-:W-:Y:S01]  /*4380*/  @!P4 R2UR UR8, R2 ;  /* 0x000000000208c2ca */ /* 0x000fe200000e0000 */
[----:B------:R-:W-:Y:S01]  /*4390*/  VOTEU.ALL UP1, P4 ;  /* 0x0000000000ff7886 */ /* 0x000fe20002020000 */
[----:B------:R-:W-:Y:S01]  /*43a0*/  @!P4 R2UR UR9, R8 ;  /* 0x000000000809c2ca */ /* 0x000fe200000e0000 */
[----:B-1----:R-:W-:Y:S01]  /*43b0*/  @!P4 IMAD.MOV.U32 R0, RZ, RZ, 0x1000 ;  /* 0x00001000ff00c424 */ /* 0x002fe200078e00ff */
[----:B------:R-:W-:Y:S01]  /*43c0*/  UMOV UR10, 0x0 ;  /* 0x00000000000a7882 */ /* 0x000fe20000000000 */
[----:B------:R-:W-:Y:S01]  /*43d0*/  UMOV UR11, 0x10000000 ;  /* 0x10000000000b7882 */ /* 0x000fe20000000000 */
[----:B------:R-:W-:Y:S01]  /*43e0*/  @!UP1 UIADD3 UR32, UPT, UPT, UR7, 0x200, URZ ;  /* 0x0000020007209890 */ /* 0x000fe2000fffe0ff */
[----:B------:R-:W-:Y:S06]  /*43f0*/  VOTEU.ALL UP1, P4 ;  /* 0x0000000000ff7886 */ /* 0x000fec0002020000 */
[----:B------:R-:W-:Y:S01]  /*4400*/  IMAD.U32 R9, RZ, RZ, UR8 ;  /* 0x00000008ff097e24 */ /* 0x000fe2000f8e00ff */
[----:B------:R-:W-:Y:S01]  /*4410*/  UPRMT UR8, UR37, 0x654, UR33 ;  /* 0x0000065425087896 */ /* 0x000fe20008000021 */
[----:B------:R-:W-:Y:S03]  /*4420*/  IMAD.U32 R8, RZ, RZ, UR9 ;  /* 0x00000009ff087e24 */ /* 0x000fe6000f8e00ff */
[----:B------:R-:W-:Y:S02]  /*4430*/  @!P4 R2UR UR15, R9 ;  /* 0x00000000090fc2ca */ /* 0x000fe400000e0000 */
[----:B------:R-:W-:Y:S02]  /*4440*/  @!P4 R2UR UR14, R8 ;  /* 0x00000000080ec2ca */ /* 0x000fe400000e0000 */
[----:B------:R-:W-:Y:S05]  /*4450*/  @!P4 IADD3 R8, P0, PT, R30, 0x580, RZ ;  /* 0x000005801e08c810 */ /* 0x000fea0007f1e0ff */
[----:B------:R-:W-:Y:S06]  /*4460*/  @!P4 IMAD.X R2, RZ, RZ, R31, P0 ;  /* 0x000000ffff02c224 */ /* 0x000fec00000e061f */
[----:B------:R1:W-:Y:S01]  /*4470*/  @!UP1 UTMALDG.3D [UR32], [UR14], desc[UR10] ;  /* 0x00000a200e0095b4 */ /* 0x0003e20008011000 */
[----:B------:R1:W-:Y:S01]  /*4480*/  @!P4 SYNCS.ARRIVE.TRANS64.RED.A0TR RZ, [UR7+0x50], R0 ;  /* 0x00005000ffffc9a7 */ /* 0x0003e20008300407 */
[----:B------:R-:W-:Y:S01]  /*4490*/  SYNCS.ARRIVE.TRANS64.RED.A1T0 RZ, [UR8], RZ ;  /* 0x000000ffffff79a7 */ /* 0x000fe20008100408 */
[----:B------:R-:W2:Y:S02]  /*44a0*/  SYNCS.PHASECHK.TRANS64.TRYWAIT P2, [UR7+0x78], R14 ;  /* 0x0000780eff0075a7 */ /* 0x000ea40008041107 */
[----:B-12---:R-:W-:Y:S05]  /*44b0*/  @!P2 BRA `(.L_x_76) ;  /* 0x000000540020a947 */ /* 0x006fea0003800000 */
.L_x_160:
[----:B------:R-:W-:Y:S01]  /*44c0*/  @!P4 R2UR UR8, R2 ;  /* 0x000000000208c2ca */ /* 0x000fe200000e0000 */
[----:B------:R-:W-:Y:S01]  /*44d0*/  VOTEU.ALL UP1, P4 ;  /* 0x0000000000ff7886 */ /* 0x000fe20002020000 */
[----:B------:R-:W-:Y:S01]  /*44e0*/  @!P4 R2UR UR9, R8 ;  /* 0x000000000809c2ca */ /* 0x000fe200000e0000 */
[----:B-1----:R-:W-:Y:S01]  /*44f0*/  @!P4 IMAD.MOV.U32 R0, RZ, RZ, 0x1000 ;  /* 0x00001000ff00c424 */ /* 0x002fe200078e00ff */
[----:B------:R-:W-:Y:S01]  /*4500*/  UMOV UR10, 0x0 ;  /* 0x00000000000a7882 */ /* 0x000fe20000000000 */
[----:B------:R-:W-:Y:S01]  /*4510*/  UMOV UR11, 0x10000000 ;  /* 0x10000000000b7882 */ /* 0x000fe20000000000 */
[----:B------:R-:W-:Y:S02]  /*4520*/  @!UP1 UIADD3 UR26, UPT, UPT, UR34, 0x40, URZ ;  /* 0x00000040221a9890 */ /* 0x000fe4000fffe0ff */
[----:B------:R-:W-:Y:S01]  /*4530*/  @!UP1 UIADD3 UR24, UPT, UPT, UR7, 0x1200, URZ ;  /* 0x0000120007189890 */ /* 0x000fe2000fffe0ff */
[----:B------:R-:W-:Y:S01]  /*4540*/  VOTEU.ALL UP1, P4 ;  /* 0x0000000000ff7886 */ /* 0x000fe20002020000 */
[----:B------:R-:W-:Y:S01]  /*4550*/  UMOV UR27, UR35 ;  /* 0x00000023001b7c82 */ /* 0x000fe20008000000 */
[----:B------:R-:W-:Y:S02]  /*4560*/  UMOV UR28, UR36 ;  /* 0x00000024001c7c82 */ /* 0x000fe40008000000 */
        /* <DEDUP_REMOVED lines=12> */
.L_x_162:
[----:B------:R-:W2:Y:S01]  /*4630*/  LDC.64 R12, c[0x0][0xb18] ;  /* 0x0002c600ff0c7b82 */ /* 0x000ea20000000a00 */
[----:B------:R-:W-:Y:S01]  /*4640*/  @!P4 R2UR UR8, R2 ;  /* 0x000000000208c2ca */ /* 0x000fe200000e0000 */
[----:B------:R-:W-:Y:S01]  /*4650*/  VOTEU.ALL UP1, P4 ;  /* 0x0000000000ff7886 */ /* 0x000fe20002020000 */
[----:B------:R-:W-:Y:S01]  /*4660*/  @!P4 R2UR UR9, R8 ;  /* 0x000000000809c2ca */ /* 0x000fe200000e0000 */
[----:B-1----:R-:W-:Y:S01]  /*4670*/  @!P4 IMAD.MOV.U32 R0, RZ, RZ, 0x1000 ;  /* 0x00001000ff00c424 */ /* 0x002fe200078e00ff */
[----:B------:R-:W-:Y:S03]  /*4680*/  UMOV UR10, 0x0 ;  /* 0x00000000000a7882 */ /* 0x000fe60000000000 */
[----:B------:R-:W1:Y:S01]  /*4690*/  @!P1 LDC R2, c[0x0][0xb0c] ;  /* 0x0002c300ff029b82 */ /* 0x000e620000000800 */
[----:B------:R-:W-:Y:S01]  /*46a0*/  @!UP1 UIADD3 UR18, UPT, UPT, UR34, 0x80, URZ ;  /* 0x0000008022129890 */ /* 0x000fe2000fffe0ff */
[----:B------:R-:W-:Y:S01]  /*46b0*/  @P3 SHF.R.U32.HI R26, RZ, 0x10, R21 ;  /* 0x00000010ff1a3819 */ /* 0x000fe20000011615 */
[----:B------:R-:W-:Y:S01]  /*46c0*/  @!UP1 UIADD3 UR16, UPT, UPT, UR7, 0x2200, URZ ;  /* 0x0000220007109890 */ /* 0x000fe2000fffe0ff */
[----:B------:R-:W-:Y:S01]  /*46d0*/  VIADD R28, R28, 0x1 ;  /* 0x000000011c1c7836 */ /* 0x000fe20000000000 */
[----:B------:R-:W-:Y:S01]  /*46e0*/  VOTEU.ALL UP1, P4 ;  /* 0x0000000000ff7886 */ /* 0x000fe20002020000 */
[----:B------:R-:W-:Y:S01]  /*46f0*/  UMOV UR11, 0x10000000 ;  /* 0x10000000000b7882 */ /* 0x000fe20000000000 */
[----:B------:R-:W-:Y:S01]  /*4700*/  UMOV UR19, UR35 ;  /* 0x0000002300137c82 */ /* 0x000fe20008000000 */
[----:B------:R-:W-:Y:S01]  /*4710*/  IMAD.U32 R9, RZ, RZ, UR8 ;  /* 0x00000008ff097e24 */ /* 0x000fe2000f8e00ff */
[----:B------:R-:W-:Y:S01]  /*4720*/  UMOV UR20, UR36 ;  /* 0x0000002400147c82 */ /* 0x000fe20008000000 */
[----:B------:R-:W-:Y:S01]  /*4730*/  IMAD.U32 R8, RZ, RZ, UR9 ;  /* 0x00000009ff087e24 */ /* 0x000fe2000f8e00ff */
[----:B------:R-:W-:Y:S02]  /*4740*/  UPRMT UR8, UR37, 0x654, UR17 ;  /* 0x0000065425087896 */ /* 0x000fe40008000011 */
[----:B------:R-:W-:Y:S02]  /*4750*/  @!P4 R2UR UR15, R9 ;  /* 0x00000000090fc2ca */ /* 0x000fe400000e0000 */
[----:B------:R-:W-:Y:S02]  /*4760*/  @!P4 R2UR UR14, R8 ;  /* 0x00000000080ec2ca */ /* 0x000fe400000e0000 */
[----:B------:R-:W3:Y:S11]  /*4770*/  LDC.64 R8, c[0x0][0xb10] ;  /* 0x0002c400ff087b82 */ /* 0x000ef60000000a00 */
[----:B------:R1:W-:Y:S01]  /*4780*/  @!UP1 UTMALDG.3D [UR16], [UR14], desc[UR10] ;  /* 0x00000a100e0095b4 */ /* 0x0003e20008011000 */
[----:B------:R5:W-:Y:S01]  /*4790*/  @!P4 SYNCS.ARRIVE.TRANS64.RED.A0TR RZ, [UR7+0x60], R0 ;  /* 0x00006000ffffc9a7 */ /* 0x000be20008300407 */
[C---:B---3--:R-:W-:Y:S01]  /*47a0*/  @!P1 IMAD.HI.U32 R8, R11.reuse, R8, RZ ;  /* 0x000000080b089227 */ /* 0x048fe200078e00ff */
[----:B--2---:R-:W-:Y:S02]  /*47b0*/  @!P1 ISETP.NE.AND P0, PT, R12, 0x1, PT ;  /* 0x000000010c00980c */ /* 0x004fe40003f05270 */
[----:B-1----:R-:W-:Y:S01]  /*47c0*/  @!P1 ISETP.NE.AND P2, PT, R2, 0x1, PT ;  /* 0x000000010200980c */ /* 0x002fe20003f45270 */
[----:B------:R-:W-:Y:S01]  /*47d0*/  SYNCS.ARRIVE.TRANS64.RED.A1T0 RZ, [UR8], RZ ;  /* 0x000000ffffff79a7 */ /* 0x000fe20008100408 */
[C---:B------:R-:W-:Y:S01]  /*47e0*/  @!P1 IMAD.HI.U32 R13, R10.reuse, R13, RZ ;  /* 0x0000000d0a0d9227 */ /* 0x040fe200078e00ff */
[----:B------:R-:W-:Y:S04]  /*47f0*/  @!P1 SHF.R.U32.HI R8, RZ, R9, R8 ;  /* 0x00000009ff089219 */ /* 0x000fe80000011608 */
[----:B------:R-:W-:Y:S01]  /*4800*/  @!P1 SEL R8, R11, R8, !P2 ;  /* 0x000000080b089207 */ /* 0x000fe20005000000 */
[----:B------:R-:W1:Y:S01]  /*4810*/  SYNCS.PHASECHK.TRANS64.TRYWAIT P5, [UR7+0x88], R14 ;  /* 0x0000880eff0075a7 */ /* 0x000e6200080a1107 */
[----:B-----5:R-:W2:Y:S02]  /*4820*/  @!P1 LDC R0, c[0x0][0xb20] ;  /* 0x0002c800ff009b82 */ /* 0x020ea40000000800 */
[----:B--2---:R-:W-:Y:S04]  /*4830*/  @!P1 SHF.R.U32.HI R0, RZ, R0, R13 ;  /* 0x00000000ff009219 */ /* 0x004fe8000001160d */
[----:B------:R-:W-:Y:S05]  /*4840*/  @!P1 SEL R9, R10, R0, !P0 ;  /* 0x000000000a099207 */ /* 0x000fea0004000000 */
[----:B------:R-:W-:Y:S02]  /*4850*/  @!P1 IMAD.IADD R0, R9, 0x1, -R8 ;  /* 0x0000000109009824 */ /* 0x000fe400078e0a08 */
[----:B------:R-:W-:Y:S02]  /*4860*/  @!P1 IMAD.IADD R8, R8, 0x1, -R9 ;  /* 0x0000000108089824 */ /* 0x000fe400078e0a09 */
[----:B------:R-:W-:Y:S02]  /*4870*/  @!P1 IMAD R11, R0, R2, R11 ;  /* 0x00000002000b9224 */ /* 0x000fe400078e020b */
[----:B------:R-:W-:Y:S01]  /*4880*/  @!P1 IMAD R10, R8, R12, R10 ;  /* 0x0000000c080a9224 */ /* 0x000fe200078e020a */
[----:B-1----:R-:W-:Y:S06]  /*4890*/  @!P5 BRA `(.L_x_78) ;  /* 0x000000500058d947 */ /* 0x002fec0003800000 */
.L_x_164:
[----:B------:R-:W-:Y:S01]  /*48a0*/  @!P4 IADD3 R2, P0, PT, R30, 0x580, RZ ;  /* 0x000005801e02c810 */ /* 0x000fe20007f1e0ff */
[----:B------:R-:W-:Y:S01]  /*48b0*/  VOTEU.ALL UP1, P4 ;  /* 0x0000000000ff7886 */ /* 0x000fe20002020000 */
[----:B------:R-:W-:Y:S01]  /*48c0*/  UMOV UR18, 0x0 ;  /* 0x0000000000127882 */ /* 0x000fe20000000000 */
[----:B------:R-:W-:Y:S01]  /*48d0*/  UMOV UR19, 0x10000000 ;  /* 0x1000000000137882 */ /* 0x000fe20000000000 */
[----:B------:R-:W-:Y:S01]  /*48e0*/  @!P4 R2UR UR9, R2 ;  /* 0x000000000209c2ca */ /* 0x000fe200000e0000 */
[----:B-1----:R-:W-:Y:S01]  /*48f0*/  @!P4 IMAD.X R0, RZ, RZ, R31, P0 ;  /* 0x000000ffff00c224 */ /* 0x002fe200000e061f */
[----:B------:R-:W-:Y:S01]  /*4900*/  @!UP1 UIADD3 UR10, UPT, UPT, UR34, 0xc0, URZ ;  /* 0x000000c0220a9890 */ /* 0x000fe2000fffe0ff */
[----:B------:R-:W-:Y:S01]  /*4910*/  ISETP.NE.AND P0, PT, R28, 0x2, PT ;  /* 0x000000021c00780c */ /* 0x000fe20003f05270 */
[----:B------:R-:W-:Y:S01]  /*4920*/  UMOV UR11, UR35 ;  /* 0x00000023000b7c82 */ /* 0x000fe20008000000 */
[----:B------:R-:W-:Y:S01]  /*4930*/  UMOV UR12, UR36 ;  /* 0x00000024000c7c82 */ /* 0x000fe20008000000 */
[----:B------:R-:W-:Y:S01]  /*4940*/  @!P4 R2UR UR8, R0 ;  /* 0x000000000008c2ca */ /* 0x000fe200000e0000 */
[----:B------:R-:W-:Y:S01]  /*4950*/  IMAD.IADD R14, R10, 0x1, R94 ;  /* 0x000000010a0e7824 */ /* 0x000fe200078e025e */
[----:B------:R-:W-:Y:S01]  /*4960*/  @P3 R2UR UR36, R26 ;  /* 0x000000001a2432ca */ /* 0x000fe200000e0000 */
[----:B------:R-:W-:Y:S01]  /*4970*/  IMAD.IADD R15, R11, 0x1, R95 ;  /* 0x000000010b0f7824 */ /* 0x000fe200078e025f */
[----:B------:R-:W-:Y:S02]  /*4980*/  SEL R0, RZ, 0x1, P0 ;  /* 0x00000001ff007807 */ /* 0x000fe40000000000 */
[----:B------:R-:W-:Y:S01]  /*4990*/  LOP3.LUT R29, R29, 0x1, RZ, 0x3c, !PT ;  /* 0x000000011d1d7812 */ /* 0x000fe200078e3cff */
[----:B------:R-:W-:Y:S01]  /*49a0*/  IMAD.U32 R8, RZ, RZ, UR9 ;  /* 0x00000009ff087e24 */ /* 0x000fe2000f8e00ff */
[----:B------:R-:W-:Y:S01]  /*49b0*/  @!UP1 UIADD3 UR9, UPT, UPT, UR7, 0x68, URZ ;  /* 0x0000006807099890 */ /* 0x000fe2000fffe0ff */
[----:B------:R-:W-:Y:S02]  /*49c0*/  LOP3.LUT R27, R27, R0, RZ, 0x3c, !PT ;  /* 0x000000001b1b7212 */ /* 0x000fe400078e3cff */
[----:B------:R-:W-:Y:S02]  /*49d0*/  SEL R28, R28, RZ, P0 ;  /* 0x000000ff1c1c7207 */ /* 0x000fe40000000000 */
[----:B------:R-:W-:Y:S01]  /*49e0*/  IMAD.U32 R9, RZ, RZ, UR8 ;  /* 0x00000008ff097e24 */ /* 0x000fe2000f8e00ff */
[----:B------:R-:W-:Y:S01]  /*49f0*/  @!P4 R2UR UR14, R8 ;  /* 0x00000000080ec2ca */ /* 0x000fe200000e0000 */
[----:B------:R-:W-:Y:S01]  /*4a00*/  @!UP1 UIADD3 UR8, UPT, UPT, UR7, 0x3200, URZ ;  /* 0x0000320007089890 */ /* 0x000fe2000fffe0ff */
[----:B------:R-:W-:Y:S02]  /*4a10*/  VOTEU.ALL UP1, P4 ;  /* 0x0000000000ff7886 */ /* 0x000fe40002020000 */
[----:B------:R-:W-:Y:S11]  /*4a20*/  @!P4 R2UR UR15, R9 ;  /* 0x00000000090fc2ca */ /* 0x000ff600000e0000 */
[----:B------:R-:W-:Y:S02]  /*4a30*/  @!UPT UIADD3 URZ, UPT, UPT, URZ, URZ, URZ ;  /* 0x000000fffffff290 */ /* 0x000fe4000fffe0ff */
[----:B------:R2:W-:Y:S01]  /*4a40*/  @!UP1 UTMALDG.3D [UR8], [UR14], desc[UR18] ;  /* 0x000012080e0095b4 */ /* 0x0005e20008011000 */
[----:B------:R2:W-:Y:S01]  /*4a50*/  @!P4 SYNCS.ARRIVE.TRANS64.RED.A0TR RZ, [UR7+0x68], R25 ;  /* 0x00006819ffffc9a7 */ /* 0x0005e20008300407 */
[----:B------:R-:W-:Y:S01]  /*4a60*/  UPLOP3.LUT UP1, UPT, UPT, UPT, UPT, 0x80, 0x8 ;  /* 0x000000000008789c */ /* 0x000fe20003f2f070 */
[----:B------:R-:W-:Y:S01]  /*4a70*/  SYNCS.ARRIVE.TRANS64.RED.A1T0 RZ, [UR13], RZ ;  /* 0x000000ffffff79a7 */ /* 0x000fe2000810040d */
[----:B------:R-:W-:Y:S09]  /*4a80*/  @P3 BRA `(.L_x_79) ;  /* 0xfffffff000a03947 */ /* 0x000ff2000383ffff */
[----:B------:R-:W-:-:S04]  /*4a90*/  SHF.L.U32 R2, R29, 0x1f, RZ ;  /* 0x0000001f1d027819 */ /* 0x000fc800000006ff */
[----:B------:R-:W1:Y:S02]  /*4aa0*/  SYNCS.PHASECHK.TRANS64.TRYWAIT P0, [UR7+0x70], R2 ;  /* 0x00007002ff0075a7 */ /* 0x000e640008001107 */
[----:B-1----:R-:W-:Y:S05]  /*4ab0*/  @!P0 BRA `(.L_x_80) ;  /* 0x0000004c00e88947 */ /* 0x002fea0003800000 */
.L_x_166:
[----:B------:R-:W3:Y:S02]  /*4ac0*/  SYNCS.PHASECHK.TRANS64.TRYWAIT P0, [UR7+0x78], R2 ;  /* 0x00007802ff0075a7 */ /* 0x000ee40008001107 */
[----:B---3--:R-:W-:Y:S05]  /*4ad0*/  @!P0 BRA `(.L_x_81) ;  /* 0x0000004c00f88947 */ /* 0x008fea0003800000 */
.L_x_168:
[----:B------:R-:W3:Y:S02]  /*4ae0*/  SYNCS.PHASECHK.TRANS64.TRYWAIT P0, [UR7+0x80], R2 ;  /* 0x00008002ff0075a7 */ /* 0x000ee40008001107 */
[----:B---3--:R-:W-:Y:S05]  /*4af0*/  @!P0 BRA `(.L_x_82) ;  /* 0x0000005000088947 */ /* 0x008fea0003800000 */
.L_x_170:
[----:B-1----:R-:W-:-:S07]  /*4b00*/  MOV R0, UR7 ;  /* 0x0000000700007c02 */ /* 0x002fce0008000f00 */
.L_x_83:
[----:B-1----:R-:W-:-:S04]  /*4b10*/  SHF.L.U32 R2, R29, 0x1f, RZ ;  /* 0x0000001f1d027819 */ /* 0x002fc800000006ff */
[----:B------:R1:W3:Y:S03]  /*4b20*/  SYNCS.PHASECHK.TRANS64.TRYWAIT P0, [R0+URZ+0x88], R2 ;  /* 0x00008802000075a7 */ /* 0x0002e600080011ff */
[----:B---3--:R-:W-:Y:S05]  /*4b30*/  @!P0 NANOSLEEP.SYNCS 0x989680 ;  /* 0x009896800000895d */ /* 0x008fea0003900000 */
[----:B------:R-:W3:Y:S02]  /*4b40*/  @!P0 SYNCS.PHASECHK.TRANS64 P0, [R0+URZ+0x88], R2 ;  /* 0x00008802000085a7 */ /* 0x000ee400080010ff */
[----:B--23--:R-:W-:Y:S05]  /*4b50*/  @P0 EXIT ;  /* 0x000000000000094d */ /* 0x00cfea0003800000 */
[----:B------:R-:W-:Y:S05]  /*4b60*/  BRA `(.L_x_83) ;  /* 0xfffffffc00e87947 */ /* 0x000fea000383ffff */
.L_x_68:
[----:B------:R-:W-:-:S06]  /*4b70*/  UISETP.GE.AND UP1, UPT, UR8, 0x4, UPT ;  /* 0x000000040800788c */ /* 0x000fcc000bf26270 */
[----:B------:R-:W-:-:S13]  /*4b80*/  PLOP3.LUT P0, PT, PT, PT, UP1, 0x80, 0x8 ;  /* 0x000000000008781c */ /* 0x000fda0003f0f018 */
[----:B------:R-:W-:Y:S05]  /*4b90*/  @!P0 EXIT ;  /* 0x000000000000894d */ /* 0x000fea0003800000 */
[----:B------:R-:W-:Y:S01]  /*4ba0*/  BAR.SYNC.DEFER_BLOCKING 0x6, 0xa0 ;  /* 0x0182800000007b1d */ /* 0x000fe20000010000 */
[C---:B------:R-:W-:Y:S01]  /*4bb0*/  IMAD.SHL.U32 R3, R108.reuse, 0x40, RZ ;  /* 0x000000406c037824 */ /* 0x040fe200078e00ff */
[C---:B------:R-:W-:Y:S01]  /*4bc0*/  LOP3.LUT R110, R108.reuse, 0x60, RZ, 0xc0, !PT ;  /* 0x000000606c6e7812 */ /* 0x040fe200078ec0ff */
[C---:B------:R-:W-:Y:S01]  /*4bd0*/  IMAD.SHL.U32 R100, R108.reuse, 0x20, RZ ;  /* 0x000000206c647824 */ /* 0x040fe200078e00ff */
[----:B------:R-:W-:Y:S01]  /*4be0*/  CS2R R106, SRZ ;  /* 0x00000000006a7805 */ /* 0x000fe2000001ff00 */
[C---:B------:R-:W-:Y:S01]  /*4bf0*/  IMAD.SHL.U32 R4, R108.reuse, 0x2, RZ ;  /* 0x000000026c047824 */ /* 0x040fe200078e00ff */
[----:B------:R-:W-:Y:S02]  /*4c00*/  UMOV UR49, 0x400 ;  /* 0x0000040000317882 */ /* 0x000fe40000000000 */
[----:B------:R-:W1:Y:S01]  /*4c10*/  LDC R99, c[0x0][0x370] ;  /* 0x0000dc00ff637b82 */ /* 0x000e620000000800 */
[----:B------:R-:W-:Y:S01]  /*4c20*/  ULEA UR49, UR37, UR49, 0x18 ;  /* 0x0000003125317291 */ /* 0x000fe2000f8ec0ff */
[----:B------:R-:W-:Y:S01]  /*4c30*/  LOP3.LUT R2, R3, 0x180, RZ, 0xc0, !PT ;  /* 0x0000018003027812 */ /* 0x000fe200078ec0ff */
[----:B------:R-:W-:Y:S01]  /*4c40*/  IMAD.U32 R46, R108, 0x10000, RZ ;  /* 0x000100006c2e7824 */ /* 0x000fe200078e00ff */
[----:B------:R-:W-:Y:S01]  /*4c50*/  LOP3.LUT R100, R100, 0xc00, RZ, 0xc0, !PT ;  /* 0x00000c0064647812 */ /* 0x000fe200078ec0ff */
[----:B------:R-:W-:Y:S01]  /*4c60*/  UIADD3 UR4, UPT, UPT, UR49, 0x4200, URZ ;  /* 0x0000420031047890 */ /* 0x000fe2000fffe0ff */
[----:B------:R-:W-:Y:S01]  /*4c70*/  LOP3.LUT R4, R2, 0x20, R4, 0xf8, !PT ;  /* 0x0000002002047812 */ /* 0x000fe200078ef804 */
[----:B------:R-:W-:Y:S01]  /*4c80*/  IMAD.SHL.U32 R2, R108, 0x8, RZ ;  /* 0x000000086c027824 */ /* 0x000fe200078e00ff */
[----:B------:R-:W2:Y:S01]  /*4c90*/  LDC R42, c[0x0][0xb0c] ;  /* 0x0002c300ff2a7b82 */ /* 0x000ea20000000800 */
[----:B------:R-:W-:Y:S01]  /*4ca0*/  LOP3.LUT R100, R100, 0x40, R3, 0xf8, !PT ;  /* 0x0000004064647812 */ /* 0x000fe200078ef803 */
[----:B------:R-:W-:Y:S01]  /*4cb0*/  IMAD.MOV.U32 R45, RZ, RZ, RZ ;  /* 0x000000ffff2d7224 */ /* 0x000fe200078e00ff */
[----:B------:R-:W-:Y:S01]  /*4cc0*/  LOP3.LUT R46, R46, 0x600000, RZ, 0xc0, !PT ;  /* 0x006000002e2e7812 */ /* 0x000fe200078ec0ff */
[----:B------:R-:W-:Y:S01]  /*4cd0*/  IMAD.MOV.U32 R112, RZ, RZ, RZ ;  /* 0x000000ffff707224 */ /* 0x000fe200078e00ff */
[----:B------:R-:W-:-:S02]  /*4ce0*/  LOP3.LUT R108, R108, 0x2, RZ, 0xc0, !PT ;  /* 0x000000026c6c7812 */ /* 0x000fc400078ec0ff */
[----:B------:R-:W-:Y:S02]  /*4cf0*/  CS2R R104, SRZ ;  /* 0x0000000000687805 */ /* 0x000fe4000001ff00 */
[----:B------:R-:W-:Y:S01]  /*4d00*/  LOP3.LUT R2, R4, 0x30, R2, 0x78, !PT ;  /* 0x0000003004027812 */ /* 0x000fe200078e7802 */
[----:B------:R-:W4:Y:S01]  /*4d10*/  LDC R97, c[0x0][0xb20] ;  /* 0x0002c800ff617b82 */ /* 0x000f220000000800 */
[----:B------:R-:W3:Y:S01]  /*4d20*/  LDS R0, [UR49+0x150] ;  /* 0x00015031ff007984 */ /* 0x000ee20008000800 */
[----:B------:R-:W-:Y:S01]  /*4d30*/  LOP3.LUT R100, R100, 0x200, R3, 0xf8, !PT ;  /* 0x0000020064647812 */ /* 0x000fe200078ef803 */
[----:B------:R-:W-:Y:S01]  /*4d40*/  IMAD.MOV R102, RZ, RZ, -R108 ;  /* 0x000000ffff667224 */ /* 0x000fe200078e0a6c */
[----:B------:R-:W1:Y:S01]  /*4d50*/  LDCU.64 UR52, c[0x0][0x348] ;  /* 0x00006900ff3477ac */ /* 0x000e620008000a00 */
[----:B------:R-:W-:Y:S01]  /*4d60*/  IMAD.U32 R109, RZ, RZ, UR4 ;  /* 0x00000004ff6d7e24 */ /* 0x000fe2000f8e00ff */
[----:B------:R-:W-:Y:S02]  /*4d70*/  LOP3.LUT R100, R100, R2, RZ, 0xfc, !PT ;  /* 0x0000000264647212 */ /* 0x000fe400078efcff */
[----:B------:R-:W1:Y:S01]  /*4d80*/  LDC R41, c[0x0][0xb30] ;  /* 0x0002cc00ff297b82 */ /* 0x000e620000000800 */
[----:B------:R-:W1:Y:S01]  /*4d90*/  LDCU.64 UR38, c[0x0][0x888] ;  /* 0x00011100ff2677ac */ /* 0x000e620008000a00 */
[----:B------:R-:W1:Y:S06]  /*4da0*/  LDCU.64 UR44, c[0x0][0x890] ;  /* 0x00011200ff2c77ac */ /* 0x000e6c0008000a00 */
[----:B------:R-:W1:Y:S01]  /*4db0*/  LDC.64 R92, c[0x0][0xb10] ;  /* 0x0002c400ff5c7b82 */ /* 0x000e620000000a00 */
[----:B------:R-:W-:-:S07]  /*4dc0*/  UIADD3 UR48, UPT, UPT, UR49, 0x200, URZ ;  /* 0x0000020031307890 */ /* 0x000fce000fffe0ff */
[----:B------:R-:W1:Y:S08]  /*4dd0*/  LDC.64 R38, c[0x0][0xb18] ;  /* 0x0002c600ff267b82 */ /* 0x000e700000000a00 */
[----:B------:R-:W1:Y:S08]  /*4de0*/  LDC.64 R36, c[0x0][0xb28] ;  /* 0x0002ca00ff247b82 */ /* 0x000e700000000a00 */
[----:B------:R-:W1:Y:S01]  /*4df0*/  LDC.64 R90, c[0x0][0x8b0] ;  /* 0x00022c00ff5a7b82 */ /* 0x000e620000000a00 */
[----:B---3--:R-:W-:-:S07]  /*4e00*/  IMAD.IADD R46, R0, 0x1, R46 ;  /* 0x00000001002e7824 */ /* 0x008fce00078e022e */
[----:B------:R-:W3:Y:S08]  /*4e10*/  LDC.64 R88, c[0x0][0x8a8] ;  /* 0x00022a00ff587b82 */ /* 0x000ef00000000a00 */
[----:B--2-4-:R-:W1:Y:S02]  /*4e20*/  LDC R98, c[0x0][0x374] ;  /* 0x0000dd00ff627b82 */ /* 0x014e640000000800 */
.L_x_125:
[----:B------:R-:W-:Y:S02]  /*4e30*/  LEA R0, R112, UR49, 0x3 ;  /* 0x0000003170007c11 */ /* 0x000fe4000f8e18ff */
[----:B------:R-:W-:Y:S02]  /*4e40*/  SHF.L.U32 R2, R106, 0x1f, RZ ;  /* 0x0000001f6a027819 */ /* 0x000fe400000006ff */
[----:B------:R-:W-:Y:S02]  /*4e50*/  LEA R16, R112, UR49, 0x4 ;  /* 0x0000003170107c11 */ /* 0x000fe4000f8e20ff */
[----:B------:R-:W2:Y:S02]  /*4e60*/  SYNCS.PHASECHK.TRANS64.TRYWAIT P0, [R0+URZ+0xa0], R2 ;  /* 0x0000a002000075a7 */ /* 0x000ea400080011ff */
[----:B-12---:R-:W-:Y:S05]  /*4e70*/  @!P0 BRA `(.L_x_84) ;  /* 0x0000004c00408947 */ /* 0x006fea0003800000 */
.L_x_171:
[----:B------:R-:W4:Y:S01]  /*4e80*/  LDC.64 R10, c[0x0][0xb10] ;  /* 0x0002c400ff0a7b82 */ /* 0x000f220000000a00 */
[----:B------:R-:W3:Y:S01]  /*4e90*/  LDS.128 R16, [R16+0x130] ;  /* 0x0001300010107984 */ /* 0x000ee20000000c00 */
[----:B-1----:R-:W-:Y:S01]  /*4ea0*/  ISETP.NE.AND P1, PT, R41, 0x1, PT ;  /* 0x000000012900780c */ /* 0x002fe20003f25270 */
[----:B--2---:R-:W-:Y:S01]  /*4eb0*/  VIADD R0, R0, 0xb0 ;  /* 0x000000b000007836 */ /* 0x004fe20000000000 */
[----:B------:R-:W-:Y:S04]  /*4ec0*/  ISETP.GE.AND P0, PT, R40, 0x1, PT ;  /* 0x000000012800780c */ /* 0x000fe80003f06270 */
[----:B------:R-:W1:Y:S01]  /*4ed0*/  LDC.64 R8, c[0x0][0xb18] ;  /* 0x0002c600ff087b82 */ /* 0x000e620000000a00 */
[----:B------:R-:W-:Y:S01]  /*4ee0*/  PRMT R0, RZ, 0x654, R0 ;  /* 0x00000654ff007816 */ /* 0x000fe20000000000 */
[----:B------:R-:W-:Y:S01]  /*4ef0*/  @!PT LDS RZ, [RZ] ;  /* 0x00000000fffff984 */ /* 0x000fe20000000800 */
[----:B------:R-:W-:Y:S01]  /*4f00*/  @!PT LDS RZ, [RZ] ;  /* 0x00000000fffff984 */ /* 0x000fe20000000800 */
[----:B------:R-:W-:Y:S01]  /*4f10*/  @!PT LDS RZ, [RZ] ;  /* 0x00000000fffff984 */ /* 0x000fe20000000800 */
[----:B------:R-:W-:Y:S01]  /*4f20*/  @!PT LDS RZ, [RZ] ;  /* 0x00000000fffff984 */ /* 0x000fe20000000800 */
[----:B------:R2:W-:Y:S06]  /*4f30*/  MEMBAR.ALL.CTA ;  /* 0x0000000000007992 */ /* 0x0005ec0000008000 */
[----:B--2---:R-:W2:Y:S01]  /*4f40*/  FENCE.VIEW.ASYNC.S ;  /* 0x00000000000073c6 */ /* 0x004ea20000000000 */
[----:B------:R-:W1:Y:S08]  /*4f50*/  @!P1 LDC R12, c[0x0][0xb20] ;  /* 0x0002c800ff0c9b82 */ /* 0x000e700000000800 */
[----:B------:R-:W1:Y:S01]  /*4f60*/  @!P1 LDC R7, c[0x0][0xb0c] ;  /* 0x0002c300ff079b82 */ /* 0x000e620000000800 */
[----:B--2---:R2:W-:Y:S01]  /*4f70*/  SYNCS.ARRIVE.TRANS64.RED.A1T0 RZ, [R0+URZ], RZ ;  /* 0x000000ff00ff79a7 */ /* 0x0045e200081004ff */
[----:B---3--:R-:W-:Y:S04]  /*4f80*/  LOP3.LUT P4, RZ, R18, 0x1, RZ, 0xc0, !PT ;  /* 0x0000000112ff7812 */ /* 0x008fe8000788c0ff */
[----:B------:R-:W-:Y:S09]  /*4f90*/  P2R R111, PR, RZ, 0x10 ;  /* 0x00000010ff6f7803 */ /* 0x000ff20000000000 */
[----:B------:R-:W-:Y:S02]  /*4fa0*/  @P4 MOV R44, R16 ;  /* 0x00000010002c4202 */ /* 0x000fe40000000f00 */
[----:B------:R-:W-:Y:S01]  /*4fb0*/  @P4 LOP3.LUT R43, R17, 0xffff, RZ, 0xc0, !PT ;  /* 0x0000ffff112b4812 */ /* 0x000fe200078ec0ff */
[----:B--2-4-:R-:W-:Y:S06]  /*4fc0*/  @!P0 BRA `(.L_x_85) ;  /* 0x0000000000a48947 */ /* 0x014fec0003800000 */
[----:B------:R-:W-:Y:S01]  /*4fd0*/  IMAD.HI.U32 R0, R98, R39, RZ ;  /* 0x0000002762007227 */ /* 0x000fe200078e00ff */
[----:B------:R-:W-:Y:S02]  /*4fe0*/  ISETP.NE.AND P0, PT, R38, 0x1, PT ;  /* 0x000000012600780c */ /* 0x000fe40003f05270 */
[----:B------:R-:W-:Y:S01]  /*4ff0*/  ISETP.NE.AND P2, PT, R40, 0x1, PT ;  /* 0x000000012800780c */ /* 0x000fe20003f45270 */
[----:B------:R-:W-:Y:S01]  /*5000*/  IMAD.HI.U32 R4, R99, R92, RZ ;  /* 0x0000005c63047227 */ /* 0x000fe200078e00ff */
[----:B------:R-:W-:Y:S02]  /*5010*/  SHF.R.U32.HI R0, RZ, R97, R0 ;  /* 0x00000061ff007219 */ /* 0x000fe40000011600 */
[----:B------:R-:W-:Y:S01]  /*5020*/  ISETP.NE.AND P3, PT, R42, 0x1, PT ;  /* 0x000000012a00780c */ /* 0x000fe20003f65270 */
[----:B------:R-:W-:Y:S01]  /*5030*/  IMAD.HI.U32 R6, R43, R39, RZ ;  /* 0x000000272b067227 */ /* 0x000fe200078e00ff */
[-C--:B------:R-:W-:Y:S02]  /*5040*/  SHF.R.U32.HI R4, RZ, R93.reuse, R4 ;  /* 0x0000005dff047219 */ /* 0x080fe40000011604 */
[----:B------:R-:W-:Y:S01]  /*5050*/  SEL R0, R98, R0, !P0 ;  /* 0x0000000062007207 */ /* 0x000fe20004000000 */
[----:B------:R-:W-:Y:S01]  /*5060*/  IMAD.HI.U32 R5, R44, R92, RZ ;  /* 0x0000005c2c057227 */ /* 0x000fe200078e00ff */
[----:B------:R-:W-:Y:S03]  /*5070*/  SEL R4, R99, R4, !P3 ;  /* 0x0000000463047207 */ /* 0x000fe60005800000 */
[-C--:B------:R-:W-:Y:S01]  /*5080*/  IMAD.HI.U32 R3, R0, R36.reuse, RZ ;  /* 0x0000002400037227 */ /* 0x080fe200078e00ff */
[----:B------:R-:W-:Y:S03]  /*5090*/  SHF.R.U32.HI R5, RZ, R93, R5 ;  /* 0x0000005dff057219 */ /* 0x000fe60000011605 */
[----:B------:R-:W-:Y:S01]  /*50a0*/  IMAD.HI.U32 R2, R4, R36, RZ ;  /* 0x0000002404027227 */ /* 0x000fe200078e00ff */
[----:B------:R-:W-:Y:S02]  /*50b0*/  @P2 SHF.R.U32.HI R0, RZ, R37, R3 ;  /* 0x00000025ff002219 */ /* 0x000fe40000011603 */
[----:B------:R-:W-:Y:S02]  /*50c0*/  SHF.R.U32.HI R3, RZ, R97, R6 ;  /* 0x00000061ff037219 */ /* 0x000fe40000011606 */
[----:B------:R-:W-:Y:S01]  /*50d0*/  @P2 SHF.R.U32.HI R4, RZ, R37, R2 ;  /* 0x00000025ff042219 */ /* 0x000fe20000011602 */
[----:B------:R-:W-:Y:S01]  /*50e0*/  IMAD R0, R40, R0, RZ ;  /* 0x0000000028007224 */ /* 0x000fe200078e02ff */
[----:B------:R-:W-:Y:S02]  /*50f0*/  SEL R3, R43, R3, !P0 ;  /* 0x000000032b037207 */ /* 0x000fe40004000000 */
[----:B------:R-:W-:Y:S01]  /*5100*/  SEL R2, R44, R5, !P3 ;  /* 0x000000052c027207 */ /* 0x000fe20005800000 */
[----:B------:R-:W-:Y:S01]  /*5110*/  IMAD R5, R40, R4, RZ ;  /* 0x0000000428057224 */ /* 0x000fe200078e02ff */
[C---:B------:R-:W-:Y:S01]  /*5120*/  ISETP.GE.AND P0, PT, R3.reuse, R0, PT ;  /* 0x000000000300720c */ /* 0x040fe20003f06270 */
[C---:B------:R-:W-:Y:S03]  /*5130*/  IMAD.HI.U32 R0, R3.reuse, R36, RZ ;  /* 0x0000002403007227 */ /* 0x040fe600078e00ff */
[C---:B------:R-:W-:Y:S02]  /*5140*/  ISETP.GE.OR P0, PT, R2.reuse, R5, P0 ;  /* 0x000000050200720c */ /* 0x040fe40000706670 */
[----:B------:R-:W-:Y:S04]  /*5150*/  SHF.R.U32.HI R0, RZ, R37, R0 ;  /* 0x00000025ff007219 */ /* 0x000fe80000011600 */
[C---:B------:R-:W-:Y:S05]  /*5160*/  SEL R6, R3.reuse, R0, !P2 ;  /* 0x0000000003067207 */ /* 0x040fea0005000000 */
        /* <DEDUP_REMOVED lines=14> */
[----:B------:R-:W-:Y:S07]  /*5250*/  IMAD R43, R3, R38, R43 ;  /* 0x00000026032b7224 */ /* 0x000fee00078e022b */
.L_x_85:
[----:B-1----:R-:W-:Y:S01]  /*5260*/  @!P1 ISETP.NE.AND P0, PT, R8, 0x1, PT ;  /* 0x000000010800980c */ /* 0x002fe20003f05270 */
[----:B------:R-:W-:Y:S01]  /*5270*/  @!P1 IMAD.HI.U32 R0, R44, R10, RZ ;  /* 0x0000000a2c009227 */ /* 0x000fe200078e00ff */
[----:B------:R-:W-:Y:S01]  /*5280*/  @!P1 ISETP.NE.AND P2, PT, R7, 0x1, PT ;  /* 0x000000010700980c */ /* 0x000fe20003f45270 */
[----:B------:R-:W-:Y:S01]  /*5290*/  ULOP3.LUT UP0, URZ, UR48, 0x1b0, URZ, 0xc0, !UPT ;  /* 0x000001b030ff7892 */ /* 0x000fe2000f80c0ff */
[----:B------:R-:W-:Y:S01]  /*52a0*/  R2UR UR42, R15 ;  /* 0x000000000f2a72ca */ /* 0x000fe200000e0000 */
[C---:B------:R-:W-:Y:S01]  /*52b0*/  @!P1 IMAD.HI.U32 R2, R43.reuse, R9, RZ ;  /* 0x000000092b029227 */ /* 0x040fe200078e00ff */
[----:B------:R-:W-:Y:S02]  /*52c0*/  @!P1 SHF.R.U32.HI R0, RZ, R11, R0 ;  /* 0x0000000bff009219 */ /* 0x000fe40000011600 */
[----:B------:R-:W-:Y:S01]  /*52d0*/  R2UR UR41, R14 ;  /* 0x000000000e2972ca */ /* 0x000fe200000e0000 */
[----:B------:R-:W-:Y:S01]  /*52e0*/  VIADD R112, R112, 0x1 ;  /* 0x0000000170707836 */ /* 0x000fe20000000000 */
[----:B------:R-:W-:Y:S02]  /*52f0*/  @!P1 SHF.R.U32.HI R2, RZ, R12, R2 ;  /* 0x0000000cff029219 */ /* 0x000fe40000011602 */
[----:B------:R-:W-:Y:S02]  /*5300*/  @!P1 SEL R3, R44, R0, !P2 ;  /* 0x000000002c039207 */ /* 0x000fe40005000000 */
[----:B------:R-:W-:Y:S02]  /*5310*/  @!P1 SEL R2, R43, R2, !P0 ;  /* 0x000000022b029207 */ /* 0x000fe40004000000 */
[----:B------:R-:W-:Y:S01]  /*5320*/  @P4 SHF.R.U32.HI R103, RZ, 0x10, R17 ;  /* 0x00000010ff674819 */ /* 0x000fe20000011611 */
[----:B------:R-:W-:Y:S02]  /*5330*/  USHF.L.U32 UR42, UR42, 0x6, URZ ;  /* 0x000000062a2a7899 */ /* 0x000fe400080006ff */
[----:B------:R-:W-:Y:S02]  /*5340*/  @!P1 IMAD.IADD R0, R2, 0x1, -R3 ;  /* 0x0000000102009824 */ /* 0x000fe400078e0a03 */
[----:B------:R-:W-:Y:S01]  /*5350*/  @!P1 IMAD.IADD R2, R3, 0x1, -R2 ;  /* 0x0000000103029824 */ /* 0x000fe200078e0a02 */
[----:B------:R-:W-:Y:S01]  /*5360*/  USHF.L.U32 UR41, UR41, 0x8, URZ ;  /* 0x0000000829297899 */ /* 0x000fe200080006ff */
[----:B------:R-:W-:Y:S02]  /*5370*/  @!P1 IMAD R44, R0, R7, R44 ;  /* 0x00000007002c9224 */ /* 0x000fe400078e022c */
[----:B------:R-:W-:Y:S01]  /*5380*/  @!P1 IMAD R43, R2, R8, R43 ;  /* 0x00000008022b9224 */ /* 0x000fe200078e022b */
[----:B------:R-:W-:Y:S08]  /*5390*/  BRA.U !UP0, `(.L_x_86) ;  /* 0x0000000108407547 */ /* 0x000ff0000b800000 */
[----:B------:R-:W1:Y:S01]  /*53a0*/  LDCU.64 UR8, c[0x4][0x88] ;  /* 0x01001100ff0877ac */ /* 0x000e620008000a00 */
[----:B------:R-:W-:Y:S01]  /*53b0*/  MOV R3, 0x0 ;  /* 0x0000000000037802 */ /* 0x000fe20000000f00 */
[----:B------:R-:W-:Y:S02]  /*53c0*/  HFMA2 R12, -RZ, RZ, 0, 5.9604644775390625e-08 ;  /* 0x00000001ff0c7431 */ /* 0x000fe400000001ff */
[----:B------:R-:W-:Y:S02]  /*53d0*/  IMAD.MOV.U32 R8, RZ, RZ, 0x70 ;  /* 0x00000070ff087424 */ /* 0x000fe400078e00ff */
[----:B------:R-:W-:Y:S01]  /*53e0*/  IMAD.MOV.U32 R13, RZ, RZ, RZ ;  /* 0x000000ffff0d7224 */ /* 0x000fe200078e00ff */
[----:B------:R-:W2:Y:S01]  /*53f0*/  LDCU.64 UR6, c[0x4][0x90] ;  /* 0x01001200ff0677ac */ /* 0x000ea20008000a00 */
[----:B------:R-:W3:Y:S01]  /*5400*/  LDC.64 R2, c[0x4][R3] ;  /* 0x0100000003027b82 */ /* 0x000ee20000000a00 */
[----:B------:R-:W4:Y:S01]  /*5410*/  LDCU.64 UR4, c[0x4][0x8] ;  /* 0x01000100ff0477ac */ /* 0x000f220008000a00 */
[----:B-1----:R-:W-:Y:S01]  /*5420*/  MOV R5, UR9 ;  /* 0x0000000900057c02 */ /* 0x002fe20008000f00 */
[----:B------:R-:W-:Y:S01]  /*5430*/  IMAD.U32 R4, RZ, RZ, UR8 ;  /* 0x00000008ff047e24 */ /* 0x000fe2000f8e00ff */
[----:B--2---:R-:W-:Y:S01]  /*5440*/  MOV R7, UR7 ;  /* 0x0000000700077c02 */ /* 0x004fe20008000f00 */
[----:B------:R-:W-:Y:S01]  /*5450*/  IMAD.U32 R6, RZ, RZ, UR6 ;  /* 0x00000006ff067e24 */ /* 0x000fe2000f8e00ff */
[----:B----4-:R-:W-:Y:S01]  /*5460*/  MOV R11, UR5 ;  /* 0x00000005000b7c02 */ /* 0x010fe20008000f00 */
[----:B------:R-:W-:Y:S02]  /*5470*/  IMAD.U32 R10, RZ, RZ, UR4 ;  /* 0x00000004ff0a7e24 */ /* 0x000fe4000f8e00ff */
[----:B------:R-:W-:Y:S07]  /*5480*/  LEPC R20, `(.L_x_86) ;  /* 0x000000001014794e */ /* 0x000fee0000000000 */
[----:B---3-5:R-:W-:Y:S05]  /*5490*/  CALL.ABS.NOINC R2 ;  /* 0x0000000002007343 */ /* 0x028fea0003c00000 */
.L_x_86:
[----:B------:R-:W-:Y:S01]  /*54a0*/  LOP3.LUT P0, RZ, R109, 0x1b0, RZ, 0xc0, !PT ;  /* 0x000001b06dff7812 */ /* 0x000fe2000780c0ff */
[----:B------:R-:W-:Y:S11]  /*54b0*/  BSSY.RECONVERGENT B6, `(.L_x_87) ;  /* 0x0000013000067945 */ /* 0x000ff60003800200 */
[----:B------:R-:W-:Y:S01]  /*54c0*/  @!UPT UIADD3 URZ, UPT, UPT, URZ, URZ, URZ ;  /* 0x000000fffffff290 */ /* 0x000fe2000fffe0ff */
[----:B------:R-:W-:Y:S05]  /*54d0*/  @!P0 BRA `(.L_x_88) ;  /* 0x0000000000408947 */ /* 0x000fea0003800000 */
        /* <DEDUP_REMOVED lines=16> */
.L_x_88:
[----:B------:R-:W-:Y:S05]  /*55e0*/  BSYNC.RECONVERGENT B6 ;  /* 0x0000000000067941 */ /* 0x000fea0003800200 */
.L_x_87:
[----:B------:R-:W-:Y:S01]  /*55f0*/  ISETP.NE.U32.AND P4, PT, R90, RZ, PT ;  /* 0x000000ff5a00720c */ /* 0x000fe20003f85070 */
[----:B------:R-:W-:Y:S01]  /*5600*/  UISETP.NE.AND UP2, UPT, UR50, URZ, UPT ;  /* 0x000000ff3200728c */ /* 0x000fe2000bf45270 */
[----:B------:R-:W-:Y:S01]  /*5610*/  ISETP.NE.U32.AND P2, PT, RZ, UR38, PT ;  /* 0x00000026ff007c0c */ /* 0x000fe2000bf45070 */
[----:B------:R-:W-:Y:S01]  /*5620*/  UISETP.NE.U32.AND UP1, UPT, UR44, URZ, UPT ;  /* 0x000000ff2c00728c */ /* 0x000fe2000bf25070 */
[----:B------:R-:W-:Y:S01]  /*5630*/  ISETP.NE.AND.EX P4, PT, R91, RZ, PT, P4 ;  /* 0x000000ff5b00720c */ /* 0x000fe20003f85340 */
[----:B------:R-:W-:Y:S01]  /*5640*/  UPLOP3.LUT UP0, UPT, UPT, UPT, UPT, 0x40, 0x4 ;  /* 0x000000000004789c */ /* 0x000fe20003f0e870 */
[----:B------:R-:W-:Y:S01]  /*5650*/  ISETP.NE.AND.EX P2, PT, RZ, UR39, PT, P2 ;  /* 0x00000027ff007c0c */ /* 0x000fe2000bf45320 */
[----:B------:R-:W-:Y:S01]  /*5660*/  UISETP.NE.AND.EX UP1, UPT, UR45, URZ, UPT, UP1 ;  /* 0x000000ff2d00728c */ /* 0x000fe2000bf25310 */
[----:B------:R-:W-:Y:S04]  /*5670*/  PLOP3.LUT P1, PT, PT, PT, UP2, 0x80, 0x8 ;  /* 0x000000000008781c */ /* 0x000fe80003f2f028 */
[----:B------:R-:W-:Y:S06]  /*5680*/  @UP2 UPLOP3.LUT UP0, UPT, UPT, UPT, UP1, 0x80, 0x8 ;  /* 0x000000000008289c */ /* 0x000fec0003f0f010 */
[----:B------:R-:W-:Y:S01]  /*5690*/  PLOP3.LUT P0, PT, PT, PT, UP0, 0x80, 0x8 ;  /* 0x000000000008781c */ /* 0x000fe20003f0f008 */
[----:B------:R-:W-:Y:S01]  /*56a0*/  @!UPT UIADD3 URZ, UPT, UPT, URZ, URZ, URZ ;  /* 0x000000fffffff290 */ /* 0x000fe2000fffe0ff */
[----:B------:R-:W-:Y:S11]  /*56b0*/  BRA.U !UP1, `(.L_x_89) ;  /* 0x0000000109387547 */ /* 0x000ff6000b800000 */
[----:B------:R-:W-:Y:S01]  /*56c0*/  UISETP.NE.U32.AND UP0, UPT, UR38, URZ, UPT ;  /* 0x000000ff2600728c */ /* 0x000fe2000bf05070 */
[----:B------:R-:W-:Y:S02]  /*56d0*/  HFMA2 R0, -RZ, RZ, 0, 5.9604644775390625e-08 ;  /* 0x00000001ff007431 */ /* 0x000fe400000001ff */
[----:B------:R-:W-:Y:S01]  /*56e0*/  IMAD.MOV.U32 R96, RZ, RZ, 0x1 ;  /* 0x00000001ff607424 */ /* 0x000fe200078e00ff */
[----:B------:R-:W-:Y:S06]  /*56f0*/  UISETP.NE.AND.EX UP0, UPT, UR39, URZ, UPT, UP0 ;  /* 0x000000ff2700728c */ /* 0x000fec000bf05300 */
[----:B------:R-:W-:Y:S05]  /*5700*/  PLOP3.LUT P3, PT, PT, PT, UP0, 0x80, 0x8 ;  /* 0x000000000008781c */ /* 0x000fea0003f6f008 */
[----:B------:R-:W1:Y:S01]  /*5710*/  @UP0 LDCU.64 UR6, c[0x0][0x888] ;  /* 0x00011100ff0607ac */ /* 0x000e620008000a00 */
[----:B------:R-:W-:Y:S07]  /*5720*/  @UP0 UIMAD UR4, UR36, UR44, URZ ;  /* 0x0000002c240402a4 */ /* 0x000fee000f8e02ff */
[----:B------:R-:W-:Y:S01]  /*5730*/  @!P3 PRMT R96, R0, 0x7610, R96 ;  /* 0x000076100060b816 */ /* 0x000fe20000000060 */
[----:B-1----:R-:W-:Y:S03]  /*5740*/  @UP0 UIMAD.WIDE UR6, UR4, 0x4, UR6 ;  /* 0x00000004040608a5 */ /* 0x002fe6000f8e0206 */
[----:B------:R-:W1:Y:S03]  /*5750*/  @!UP0 LDCU UR4, c[0x0][0x880] ;  /* 0x00011000ff0487ac */ /* 0x000e660008000800 */
[----:B------:R-:W-:Y:S01]  /*5760*/  IMAD.U32 R2, RZ, RZ, UR6 ;  /* 0x00000006ff027e24 */ /* 0x000fe2000f8e00ff */
[----:B------:R-:W-:Y:S05]  /*5770*/  MOV R3, UR7 ;  /* 0x0000000700037c02 */ /* 0x000fea0008000f00 */
[----:B-----5:R2:W5:Y:S02]  /*5780*/  @P3 LDG.E R49, desc[UR46][R2.64] ;  /* 0x0000002e02313981 */ /* 0x020564000c1e1900 */
[----:B-12---:R-:W-:Y:S02]  /*5790*/  @!P3 IMAD.U32 R49, RZ, RZ, UR4 ;  /* 0x00000004ff31be24 */ /* 0x006fe4000f8e00ff */
.L_x_89:
[----:B------:R-:W-:Y:S05]  /*57a0*/  @!P4 BRA `(.L_x_90) ;  /* 0x000000000020c947 */ /* 0x000fea0003800000 */
[----:B------:R-:W-:Y:S04]  /*57b0*/  ISETP.NE.U32.AND P3, PT, R88, RZ, PT ;  /* 0x000000ff5800720c */ /* 0x000fe80003f65070 */
[----:B------:R-:W-:Y:S11]  /*57c0*/  ISETP.NE.AND.EX P3, PT, R89, RZ, PT, P3 ;  /* 0x000000ff5900720c */ /* 0x000ff60003f65330 */
[----:B------:R-:W-:Y:S02]  /*57d0*/  @!UPT UIADD3 URZ, UPT, UPT, URZ, URZ, URZ ;  /* 0x000000fffffff290 */ /* 0x000fe4000fffe0ff */
[----:B------:R-:W1:Y:S01]  /*57e0*/  @P3 LDC.64 R2, c[0x0][0x8a8] ;  /* 0x00022a00ff023b82 */ /* 0x000e620000000a00 */
[----:B------:R-:W-:Y:S04]  /*57f0*/  @P3 IMAD R0, R90, UR36, RZ ;  /* 0x000000245a003c24 */ /* 0x000fe8000f8e02ff */
[----:B-1----:R-:W-:Y:S05]  /*5800*/  @P3 IMAD.WIDE R2, R0, 0x4, R2 ;  /* 0x0000000400023825 */ /* 0x002fea00078e0202 */
[----:B-----5:R1:W5:Y:S02]  /*5810*/  @P3 LDG.E R47, desc[UR46][R2.64] ;  /* 0x0000002e022f3981 */ /* 0x020364000c1e1900 */
[----:B-1----:R-:W2:Y:S02]  /*5820*/  @!P3 LDC R47, c[0x0][0x8a0] ;  /* 0x00022800ff2fbb82 */ /* 0x002ea40000000800 */
.L_x_90:
[----:B-----5:R-:W-:Y:S01]  /*5830*/  FSETP.NEU.AND P4, PT, R49, RZ, PT ;  /* 0x000000ff3100720b */ /* 0x020fe20003f8d000 */
[----:B------:R-:W-:Y:S01]  /*5840*/  BSSY B1, `(.L_x_91) ;  /* 0x0000042000017945 */ /* 0x000fe20003800000 */
[----:B------:R-:W-:Y:S01]  /*5850*/  SEL R5, RZ, 0xffffffff, P2 ;  /* 0xffffffffff057807 */ /* 0x000fe20001000000 */
[----:B------:R-:W-:Y:S01]  /*5860*/  IMAD.MOV.U32 R115, RZ, RZ, 0x1 ;  /* 0x00000001ff737424 */ /* 0x000fe200078e00ff */
[----:B------:R-:W-:Y:S02]  /*5870*/  LOP3.LUT P3, RZ, R96, 0xff, RZ, 0xc0, !PT ;  /* 0x000000ff60ff7812 */ /* 0x000fe4000786c0ff */
[----:B------:R-:W-:Y:S02]  /*5880*/  CS2R R86, SRZ ;  /* 0x0000000000567805 */ /* 0x000fe4000001ff00 */
[----:B------:R-:W-:Y:S02]  /*5890*/  @P1 SEL R0, RZ, 0xffffffff, P4 ;  /* 0xffffffffff001807 */ /* 0x000fe40002000000 */
[----:B------:R-:W-:Y:S02]  /*58a0*/  CS2R R84, SRZ ;  /* 0x0000000000547805 */ /* 0x000fe4000001ff00 */
[----:B------:R-:W-:Y:S02]  /*58b0*/  LEA R2, R105, UR49, 0x3 ;  /* 0x0000003169027c11 */ /* 0x000fe4000f8e18ff */
[----:B------:R-:W-:Y:S02]  /*58c0*/  CS2R R82, SRZ ;  /* 0x0000000000527805 */ /* 0x000fe4000001ff00 */
[----:B------:R-:W-:Y:S02]  /*58d0*/  @P0 SEL R0, R5, R0, !P3 ;  /* 0x0000000005000207 */ /* 0x000fe40005800000 */
[----:B------:R-:W-:Y:S02]  /*58e0*/  CS2R R80, SRZ ;  /* 0x0000000000507805 */ /* 0x000fe4000001ff00 */
[----:B------:R-:W-:Y:S02]  /*58f0*/  LEA R113, R45, UR49, 0x3 ;  /* 0x000000312d717c11 */ /* 0x000fe4000f8e18ff */
[----:B------:R-:W-:Y:S02]  /*5900*/  @P1 LOP3.LUT R0, R0, 0x1, RZ, 0xc0, !PT ;  /* 0x0000000100001812 */ /* 0x000fe400078ec0ff */
[----:B------:R-:W-:Y:S02]  /*5910*/  SHF.L.U32 R3, R107, 0x1f, RZ ;  /* 0x0000001f6b037819 */ /* 0x000fe400000006ff */
[----:B------:R-:W-:Y:S02]  /*5920*/  ISETP.NE.U32.OR P6, PT, R0, 0x1, !P1 ;  /* 0x000000010000780c */ /* 0x000fe40004fc5470 */
[----:B------:R-:W-:Y:S02]  /*5930*/  PLOP3.LUT P2, PT, PT, PT, UP1, 0x80, 0x8 ;  /* 0x000000000008781c */ /* 0x000fe40003f4f018 */
[----:B------:R-:W-:Y:S02]  /*5940*/  LEA.HI R48, R45, R45, RZ, 0x1 ;  /* 0x0000002d2d307211 */ /* 0x000fe400078f08ff */
[----:B------:R-:W-:Y:S02]  /*5950*/  SEL R4, RZ, 0xffffffff, P4 ;  /* 0xffffffffff047807 */ /* 0x000fe40002000000 */
[----:B------:R-:W-:Y:S05]  /*5960*/  P2R R118, PR, RZ, 0x40 ;  /* 0x00000040ff767803 */ /* 0x000fea0000000000 */
[----:B------:R-:W-:Y:S02]  /*5970*/  @P6 SHF.L.U32 R0, R104, 0x1f, RZ ;  /* 0x0000001f68006819 */ /* 0x000fe400000006ff */
[----:B------:R-:W-:Y:S02]  /*5980*/  @P2 SEL R4, R5, R4, !P3 ;  /* 0x0000000405042207 */ /* 0x000fe40005800000 */
[----:B------:R1:W3:Y:S02]  /*5990*/  @P6 SYNCS.PHASECHK.TRANS64.TRYWAIT P1, [R2+URZ+0x50], R0 ;  /* 0x00005000020065a7 */ /* 0x0002e400080211ff */
[----:B------:R-:W-:Y:S04]  /*59a0*/  LOP3.LUT R4, R4, 0x1, RZ, 0xc0, !PT ;  /* 0x0000000104047812 */ /* 0x000fe800078ec0ff */
[----:B------:R-:W-:Y:S04]  /*59b0*/  ISETP.NE.U32.AND P5, PT, R4, 0x1, PT ;  /* 0x000000010400780c */ /* 0x000fe80003fa5070 */
[----:B------:R-:W-:Y:S01]  /*59c0*/  P2R R116, PR, RZ, 0x20 ;  /* 0x00000020ff747803 */ /* 0x000fe20000000000 */
[----:B------:R4:W2:Y:S01]  /*59d0*/  SYNCS.PHASECHK.TRANS64.TRYWAIT P0, [R113+URZ+0xc0], R3 ;  /* 0x0000c003710075a7 */ /* 0x0008a200080011ff */
[C---:B-1----:R-:W-:Y:S01]  /*59e0*/  IMAD.SHL.U32 R0, R48.reuse, 0x80, RZ ;  /* 0x0000008030007824 */ /* 0x042fe200078e00ff */
[----:B------:R-:W-:Y:S04]  /*59f0*/  LOP3.LUT R48, R48, 0xffe, RZ, 0xc0, !PT ;  /* 0x00000ffe30307812 */ /* 0x000fe800078ec0ff */
[----:B------:R-:W-:Y:S01]  /*5a00*/  LOP3.LUT R0, R0, 0xffffff00, RZ, 0xc0, !PT ;  /* 0xffffff0000007812 */ /* 0x000fe200078ec0ff */
[----:B------:R-:W-:Y:S04]  /*5a10*/  IMAD.IADD R48, R45, 0x1, -R48 ;  /* 0x000000012d307824 */ /* 0x000fe800078e0a30 */
[----:B------:R-:W-:Y:S04]  /*5a20*/  IMAD.IADD R0, R46, 0x1, R0 ;  /* 0x000000012e007824 */ /* 0x000fe800078e0200 */
[----:B------:R-:W-:Y:S01]  /*5a30*/  IMAD R48, R48, 0x100000, R0 ;  /* 0x0010000030307824 */ /* 0x000fe200078e0200 */
[----:B---3--:R-:W-:Y:S01]  /*5a40*/  @P6 SEL R115, RZ, 0x1, !P1 ;  /* 0x00000001ff736807 */ /* 0x008fe20004800000 */
[----:B----4-:R-:W-:Y:S06]  /*5a50*/  @!P6 BRA `(.L_x_92) ;  /* 0x000000000080e947 */ /* 0x010fec0003800000 */
[----:B------:R-:W-:Y:S01]  /*5a60*/  @P5 IMAD R5, R105, 0x1000, R100 ;  /* 0x0000100069055824 */ /* 0x000fe200078e0264 */
[----:B------:R-:W-:Y:S01]  /*5a70*/  ISETP.NE.AND P1, PT, R115, RZ, PT ;  /* 0x000000ff7300720c */ /* 0x000fe20003f25270 */
[----:B------:R-:W-:Y:S01]  /*5a80*/  BSSY B0, `(.L_x_93) ;  /* 0x000000b000007945 */ /* 0x000fe20003800000 */
[----:B------:R-:W-:Y:S01]  /*5a90*/  CS2R R82, SRZ ;  /* 0x0000000000527805 */ /* 0x000fe2000001ff00 */
[----:B------:R-:W-:Y:S01]  /*5aa0*/  @P5 VIADD R4, R5, UR49 ;  /* 0x0000003105045c36 */ /* 0x000fe20008000000 */
[----:B------:R-:W-:Y:S02]  /*5ab0*/  CS2R R80, SRZ ;  /* 0x0000000000507805 */ /* 0x000fe4000001ff00 */
[----:B------:R-:W-:Y:S02]  /*5ac0*/  CS2R R86, SRZ ;  /* 0x0000000000567805 */ /* 0x000fe4000001ff00 */
[----:B------:R-:W-:Y:S01]  /*5ad0*/  CS2R R84, SRZ ;  /* 0x0000000000547805 */ /* 0x000fe2000001ff00 */
[----:B------:R-:W-:Y:S04]  /*5ae0*/  @P5 IMAD R4, R108, -0x10, R4 ;  /* 0xfffffff06c045824 */ /* 0x000fe800078e0204 */
[----:B------:R-:W-:Y:S05]  /*5af0*/  @P1 BRA `(.L_x_94) ;  /* 0x00000000000c1947 */ /* 0x000fea0003800000 */
[----:B------:R-:W-:Y:S04]  /*5b00*/  SHF.L.U32 R0, R104, 0x1f, RZ ;  /* 0x0000001f68007819 */ /* 0x000fe800000006ff */
[----:B------:R-:W1:Y:S02]  /*5b10*/  SYNCS.PHASECHK.TRANS64.TRYWAIT P1, [R2+URZ+0x50], R0 ;  /* 0x00005000020075a7 */ /* 0x000e6400080211ff */
[----:B-1----:R-:W-:Y:S05]  /*5b20*/  @!P1 BRA `(.L_x_95) ;  /* 0x0000004000289947 */ /* 0x002fea0003800000 */
.L_x_94:
[----:B------:R-:W-:Y:S05]  /*5b30*/  BSYNC B0 ;  /* 0x0000000000007941 */ /* 0x000fea0003800000 */
.L_x_93:
[----:B------:R-:W-:Y:S01]  /*5b40*/  ISETP.NE.AND P1, PT, R116, RZ, PT ;  /* 0x000000ff7400720c */ /* 0x000fe20003f25270 */
[----:B-1----:R-:W-:Y:S02]  /*5b50*/  VIADD R2, R2, 0x70 ;  /* 0x0000007002027836 */ /* 0x002fe40000000000 */
[----:B------:R-:W-:Y:S02]  /*5b60*/  IMAD.U32 R0, RZ, RZ, UR37 ;  /* 0x00000025ff007e24 */ /* 0x000fe4000f8e00ff */
[----:B------:R-:W-:Y:S03]  /*5b70*/  VIADD R105, R105, 0x1 ;  /* 0x0000000169697836 */ /* 0x000fe60000000000 */
[----:B------:R-:W-:Y:S05]  /*5b80*/  PRMT R0, R0, 0x654, R2 ;  /* 0x0000065400007816 */ /* 0x000fea0000000002 */
[----:B------:R1:W3:Y:S04]  /*5b90*/  @P1 LDS.128 R80, [R5+UR49+0x200] ;  /* 0x0002003105501984 */ /* 0x0002e80008000c00 */
[----:B------:R1:W4:Y:S01]  /*5ba0*/  @P1 LDS.128 R84, [R4+0x210] ;  /* 0x0002100004541984 */ /* 0x0003220000000c00 */
[C---:B------:R-:W-:Y:S01]  /*5bb0*/  ISETP.NE.AND P1, PT, R105.reuse, 0x4, PT ;  /* 0x000000046900780c */ /* 0x040fe20003f25270 */
[----:B------:R-:W-:Y:S01]  /*5bc0*/  @!PT LDS RZ, [RZ] ;  /* 0x00000000fffff984 */ /* 0x000fe20000000800 */
[----:B------:R-:W-:Y:S01]  /*5bd0*/  @!PT LDS RZ, [RZ] ;  /* 0x00000000fffff984 */ /* 0x000fe20000000800 */
[----:B------:R-:W-:Y:S01]  /*5be0*/  @!PT LDS RZ, [RZ] ;  /* 0x00000000fffff984 */ /* 0x000fe20000000800 */
[----:B------:R-:W-:Y:S01]  /*5bf0*/  @!PT LDS RZ, [RZ] ;  /* 0x00000000fffff984 */ /* 0x000fe20000000800 */
[----:B------:R5:W-:Y:S06]  /*5c00*/  MEMBAR.ALL.CTA ;  /* 0x0000000000007992 */ /* 0x000bec0000008000 */
[----:B-----5:R-:W5:Y:S01]  /*5c10*/  FENCE.VIEW.ASYNC.S ;  /* 0x00000000000073c6 */ /* 0x020f620000000000 */
[----:B------:R-:W-:Y:S01]  /*5c20*/  SEL R105, R105, RZ, P1 ;  /* 0x000000ff69697207 */ /* 0x000fe20000800000 */
[----:B-----5:R5:W-:Y:S02]  /*5c30*/  SYNCS.ARRIVE.TRANS64.RED.A1T0 RZ, [R0+URZ], RZ ;  /* 0x000000ff00ff79a7 */ /* 0x020be400081004ff */
[----:B-----5:R-:W-:Y:S04]  /*5c40*/  SEL R0, RZ, 0x1, P1 ;  /* 0x00000001ff007807 */ /* 0x020fe80000800000 */
[----:B-1-3--:R-:W-:Y:S02]  /*5c50*/  LOP3.LUT R104, R104, R0, RZ, 0x3c, !PT ;  /* 0x0000000068687212 */ /* 0x00afe400078e3cff */
.L_x_92:
[----:B------:R-:W-:Y:S05]  /*5c60*/  BSYNC B1 ;  /* 0x0000000000017941 */ /* 0x000fea0003800000 */
.L_x_91:
[----:B------:R-:W-:Y:S04]  /*5c70*/  SHF.R.U32.HI R0, RZ, 0x15, R48 ;  /* 0x00000015ff007819 */ /* 0x000fe80000011630 */
[----:B------:R-:W-:Y:S01]  /*5c80*/  LOP3.LUT P1, RZ, R0, 0x3, R101, 0x48, !PT ;  /* 0x0000000300ff7812 */ /* 0x000fe20007824865 */
[----:B------:R-:W-:Y:S01]  /*5c90*/  @!UPT UIADD3 URZ, UPT, UPT, URZ, URZ, URZ ;  /* 0x000000fffffff290 */ /* 0x000fe2000fffe0ff */
[----:B--2---:R-:W-:Y:S11]  /*5ca0*/  @P0 BRA `(.L_x_96) ;  /* 0x0000000000080947 */ /* 0x004ff60003800000 */
[----:B------:R-:W1:Y:S02]  /*5cb0*/  SYNCS.PHASECHK.TRANS64.TRYWAIT P0, [R113+URZ+0xc0], R3 ;  /* 0x0000c003710075a7 */ /* 0x000e6400080011ff */
[----:B-1----:R-:W-:Y:S05]  /*5cc0*/  @!P0 BRA `(.L_x_97) ;  /* 0x0000003c00d48947 */ /* 0x002fea0003800000 */
.L_x_96:
[----:B------:R-:W-:Y:S05]  /*5cd0*/  @!P1 BRA `(.L_x_98) ;  /* 0x0000000000409947 */ /* 0x000fea0003800000 */
[----:B------:R-:W2:Y:S01]  /*5ce0*/  LDCU.64 UR8, c[0x4][0x78] ;  /* 0x01000f00ff0877ac */ /* 0x000ea20008000a00 */
[----:B-1----:R-:W-:Y:S01]  /*5cf0*/  MOV R3, 0x0 ;  /* 0x0000000000037802 */ /* 0x002fe20000000f00 */
[----:B------:R-:W-:Y:S02]  /*5d00*/  HFMA2 R12, -RZ, RZ, 0, 5.9604644775390625e-08 ;  /* 0x00000001ff0c7431 */ /* 0x000fe400000001ff */
[----:B------:R-:W-:Y:S02]  /*5d10*/  IMAD.MOV.U32 R8, RZ, RZ, 0x192 ;  /* 0x00000192ff087424 */ /* 0x000fe400078e00ff */
[----:B------:R-:W-:Y:S01]  /*5d20*/  IMAD.MOV.U32 R13, RZ, RZ, RZ ;  /* 0x000000ffff0d7224 */ /* 0x000fe200078e00ff */
[----:B------:R-:W1:Y:S01]  /*5d30*/  LDCU.64 UR6, c[0x4][0x80] ;  /* 0x01001000ff0677ac */ /* 0x000e620008000a00 */
[----:B------:R-:W3:Y:S01]  /*5d40*/  LDC.64 R2, c[0x4][R3] ;  /* 0x0100000003027b82 */ /* 0x000ee20000000a00 */
[----:B------:R-:W5:Y:S01]  /*5d50*/  LDCU.64 UR4, c[0x4][0x18] ;  /* 0x01000300ff0477ac */ /* 0x000f620008000a00 */
[----:B--2---:R-:W-:Y:S01]  /*5d60*/  MOV R5, UR9 ;  /* 0x0000000900057c02 */ /* 0x004fe20008000f00 */
[----:B------:R-:W-:Y:S01]  /*5d70*/  IMAD.U32 R4, RZ, RZ, UR8 ;  /* 0x00000008ff047e24 */ /* 0x000fe2000f8e00ff */
[----:B-1----:R-:W-:Y:S01]  /*5d80*/  MOV R7, UR7 ;  /* 0x0000000700077c02 */ /* 0x002fe20008000f00 */
[----:B------:R-:W-:Y:S01]  /*5d90*/  IMAD.U32 R6, RZ, RZ, UR6 ;  /* 0x00000006ff067e24 */ /* 0x000fe2000f8e00ff */
[----:B-----5:R-:W-:Y:S01]  /*5da0*/  MOV R11, UR5 ;  /* 0x00000005000b7c02 */ /* 0x020fe20008000f00 */
[----:B------:R-:W-:Y:S02]  /*5db0*/  IMAD.U32 R10, RZ, RZ, UR4 ;  /* 0x00000004ff0a7e24 */ /* 0x000fe4000f8e00ff */
[----:B------:R-:W-:Y:S07]  /*5dc0*/  LEPC R20, `(.L_x_98) ;  /* 0x000000001014794e */ /* 0x000fee0000000000 */
[----:B---34-:R-:W-:Y:S05]  /*5dd0*/  CALL.ABS.NOINC R2 ;  /* 0x0000000002007343 */ /* 0x018fea0003c00000 */
.L_x_98:
[----:B------:R-:W-:Y:S01]  /*5de0*/  F2FP.F16.E4M3.UNPACK_B R4, R81 ;  /* 0x00000051ff04723e */ /* 0x000fe200020006ff */
[----:B------:R-:W-:Y:S05]  /*5df0*/  WARPSYNC.ALL ;  /* 0x0000000000007948 */ /* 0x000fea0003800000 */
[----:B------:R-:W-:Y:S01]  /*5e00*/  R2UR UR4, R48 ;  /* 0x00000000300472ca */ /* 0x000fe200000e0000 */
[--C-:B------:R-:W-:Y:S01]  /*5e10*/  HADD2.F32 R53, -RZ, R4.reuse.H0_H0 ;  /* 0x20000004ff357230 */ /* 0x100fe20000004100 */
[-C--:B-1----:R-:W-:Y:S01]  /*5e20*/  F2FP.F16.E4M3.UNPACK_B R3, R80.reuse ;  /* 0x00000050ff03723e */ /* 0x082fe200020006ff */
[----:B------:R-:W-:Y:S01]  /*5e30*/  HADD2.F32 R54, -RZ, R4.H1_H1 ;  /* 0x30000004ff367230 */ /* 0x000fe20000004100 */
[----:B------:R-:W-:Y:S01]  /*5e40*/  F2FP.F16.E4M3.UNPACK_B R0, R80.H1 ;  /* 0x00000050ff00723e */ /* 0x000fe200030006ff */
[----:B------:R-:W-:Y:S01]  /*5e50*/  BSSY.RECONVERGENT B0, `(.L_x_99) ;  /* 0x0000099000007945 */ /* 0x000fe20003800200 */
[----:B------:R-:W-:Y:S01]  /*5e60*/  F2FP.F16.E4M3.UNPACK_B R64, R83.H1 ;  /* 0x00000053ff40723e */ /* 0x000fe200030006ff */
[--C-:B------:R-:W-:Y:S01]  /*5e70*/  HADD2.F32 R2, -RZ, R3.reuse.H0_H0 ;  /* 0x20000003ff027230 */ /* 0x100fe20000004100 */
[----:B----4-:R-:W-:Y:S01]  /*5e80*/  F2FP.F16.E4M3.UNPACK_B R74, R86 ;  /* 0x00000056ff4a723e */ /* 0x010fe200020006ff */
[----:B------:R-:W-:Y:S01]  /*5e90*/  HADD2.F32 R50, -RZ, R3.H1_H1 ;  /* 0x30000003ff327230 */ /* 0x000fe20000004100 */
[----:B------:R-:W-:Y:S01]  /*5ea0*/  F2FP.F16.E4M3.UNPACK_B R3, R81.H1 ;  /* 0x00000051ff03723e */ /* 0x000fe200030006ff */
[--C-:B------:R-:W-:Y:S01]  /*5eb0*/  HADD2.F32 R51, -RZ, R0.reuse.H0_H0 ;  /* 0x20000000ff337230 */ /* 0x100fe20000004100 */
[----:B------:R-:W-:Y:S01]  /*5ec0*/  IADD3 R114, PT, PT, R100, UR49, RZ ;  /* 0x0000003164727c10 */ /* 0x000fe2000fffe0ff */
[----:B------:R-:W-:Y:S01]  /*5ed0*/  HADD2.F32 R52, -RZ, R0.H1_H1 ;  /* 0x30000000ff347230 */ /* 0x000fe20000004100 */
[----:B------:R-:W-:Y:S01]  /*5ee0*/  LDTM.16dp32bit_t0_t15.x32 R4, tmem[UR4] ;  /* 0x00000004000479ee */ /* 0x000fe20008a80000 */
[----:B------:R-:W1:Y:S01]  /*5ef0*/  LDTM.16dp32bit_t16_t31.x32 R4, tmem[UR4+0x20] ;  /* 0x00002004000479ee */ /* 0x000e620008aa0000 */
[-C--:B------:R-:W-:Y:S01]  /*5f00*/  F2FP.F16.E4M3.UNPACK_B R0, R82.reuse ;  /* 0x00000052ff00723e */ /* 0x080fe200020006ff */
[--C-:B------:R-:W-:Y:S01]  /*5f10*/  HADD2.F32 R55, -RZ, R3.reuse.H0_H0 ;  /* 0x20000003ff377230 */ /* 0x100fe20000004100 */
[----:B------:R-:W-:Y:S01]  /*5f20*/  SHF.L.U32 R117, R102, 0x4, RZ ;  /* 0x0000000466757819 */ /* 0x000fe200000006ff */
[----:B------:R-:W-:Y:S01]  /*5f30*/  HADD2.F32 R56, -RZ, R3.H1_H1 ;  /* 0x30000003ff387230 */ /* 0x000fe20000004100 */
[----:B------:R-:W-:Y:S01]  /*5f40*/  F2FP.F16.E4M3.UNPACK_B R3, R82.H1 ;  /* 0x00000052ff03723e */ /* 0x000fe200030006ff */
[--C-:B------:R-:W-:Y:S01]  /*5f50*/  HADD2.F32 R57, -RZ, R0.reuse.H0_H0 ;  /* 0x20000000ff397230 */ /* 0x100fe20000004100 */
[----:B------:R-:W-:Y:S01]  /*5f60*/  IADD3 R114, PT, PT, R114, R117, RZ ;  /* 0x0000007572727210 */ /* 0x000fe20007ffe0ff */
[----:B------:R-:W-:Y:S01]  /*5f70*/  HADD2.F32 R58, -RZ, R0.H1_H1 ;  /* 0x30000000ff3a7230 */ /* 0x000fe20000004100 */
[----:B------:R-:W-:Y:S01]  /*5f80*/  F2FP.F16.E4M3.UNPACK_B R0, R83 ;  /* 0x00000053ff00723e */ /* 0x000fe200020006ff */
[--C-:B------:R-:W-:Y:S01]  /*5f90*/  HADD2.F32 R59, -RZ, R3.reuse.H0_H0 ;  /* 0x20000003ff3b7230 */ /* 0x100fe20000004100 */
[----:B------:R-:W-:Y:S01]  /*5fa0*/  ISETP.NE.AND P0, PT, R110, RZ, PT ;  /* 0x000000ff6e00720c */ /* 0x000fe20003f05270 */
[----:B------:R-:W-:Y:S01]  /*5fb0*/  HADD2.F32 R60, -RZ, R3.H1_H1 ;  /* 0x30000003ff3c7230 */ /* 0x000fe20000004100 */
[-C--:B------:R-:W-:Y:S01]  /*5fc0*/  F2FP.F16.E4M3.UNPACK_B R3, R84.reuse ;  /* 0x00000054ff03723e */ /* 0x080fe200020006ff */
[--C-:B------:R-:W-:Y:S01]  /*5fd0*/  HADD2.F32 R61, -RZ, R0.reuse.H0_H0 ;  /* 0x20000000ff3d7230 */ /* 0x100fe20000004100 */
[----:B------:R-:W-:Y:S01]  /*5fe0*/  ISETP.NE.AND P6, PT, R118, RZ, PT ;  /* 0x000000ff7600720c */ /* 0x000fe20003fc5270 */
[----:B------:R-:W-:Y:S01]  /*5ff0*/  HADD2.F32 R62, -RZ, R0.H1_H1 ;  /* 0x30000000ff3e7230 */ /* 0x000fe20000004100 */
[----:B------:R-:W-:Y:S01]  /*6000*/  F2FP.F16.E4M3.UNPACK_B R0, R84.H1 ;  /* 0x00000054ff00723e */ /* 0x000fe200030006ff */
[--C-:B------:R-:W-:Y:S02]  /*6010*/  HADD2.F32 R65, -RZ, R3.reuse.H0_H0 ;  /* 0x20000003ff417230 */ /* 0x100fe40000004100 */
[----:B------:R-:W-:Y:S01]  /*6020*/  HADD2.F32 R66, -RZ, R3.H1_H1 ;  /* 0x30000003ff427230 */ /* 0x000fe20000004100 */
[-C--:B------:R-:W-:Y:S01]  /*6030*/  F2FP.F16.E4M3.UNPACK_B R3, R85.reuse ;  /* 0x00000055ff03723e */ /* 0x080fe200020006ff */
[--C-:B------:R-:W-:Y:S02]  /*6040*/  HADD2.F32 R67, -RZ, R0.reuse.H0_H0 ;  /* 0x20000000ff437230 */ /* 0x100fe40000004100 */
[----:B------:R-:W-:Y:S01]  /*6050*/  HADD2.F32 R68, -RZ, R0.H1_H1 ;  /* 0x30000000ff447230 */ /* 0x000fe20000004100 */
[----:B------:R-:W-:Y:S01]  /*6060*/  F2FP.F16.E4M3.UNPACK_B R0, R85.H1 ;  /* 0x00000055ff00723e */ /* 0x000fe200030006ff */
[--C-:B------:R-:W-:Y:S02]  /*6070*/  HADD2.F32 R69, -RZ, R3.reuse.H0_H0 ;  /* 0x20000003ff457230 */ /* 0x100fe40000004100 */
[C---:B-1----:R-:W-:Y:S01]  /*6080*/  FMUL R7, R47.reuse, R7 ;  /* 0x000000072f077220 */ /* 0x042fe20000400000 */
[----:B------:R-:W-:Y:S01]  /*6090*/  HADD2.F32 R70, -RZ, R3.H1_H1 ;  /* 0x30000003ff467230 */ /* 0x000fe20000004100 */
[----:B------:R-:W-:Y:S01]  /*60a0*/  F2FP.F16.E4M3.UNPACK_B R3, R86.H1 ;  /* 0x00000056ff03723e */ /* 0x000fe200030006ff */
[--C-:B------:R-:W-:Y:S02]  /*60b0*/  HADD2.F32 R71, -RZ, R0.reuse.H0_H0 ;  /* 0x20000000ff477230 */ /* 0x100fe40000004100 */
[----:B------:R-:W-:Y:S02]  /*60c0*/  HADD2.F32 R72, -RZ, R0.H1_H1 ;  /* 0x30000000ff487230 */ /* 0x000fe40000004100 */
[----:B------:R-:W-:Y:S01]  /*60d0*/  FMUL R0, R47, R4 ;  /* 0x000000042f007220 */ /* 0x000fe20000400000 */
[--C-:B------:R-:W-:Y:S01]  /*60e0*/  HADD2.F32 R73, -RZ, R74.reuse.H0_H0 ;  /* 0x2000004aff497230 */ /* 0x100fe20000004100 */
[----:B------:R-:W-:Y:S01]  /*60f0*/  F2FP.F16.E4M3.UNPACK_B R4, R87 ;  /* 0x00000057ff04723e */ /* 0x000fe200020006ff */
[----:B------:R-:W-:Y:S02]  /*6100*/  HADD2.F32 R74, -RZ, R74.H1_H1 ;  /* 0x3000004aff4a7230 */ /* 0x000fe40000004100 */
[----:B------:R-:W-:Y:S01]  /*6110*/  FFMA R0, R49, R2, R0 ;  /* 0x0000000231007223 */ /* 0x000fe20000000000 */
[----:B------:R-:W-:Y:S01]  /*6120*/  FMUL R2, R47, R5 ;  /* 0x000000052f027220 */ /* 0x000fe20000400000 */
[--C-:B------:R-:W-:Y:S01]  /*6130*/  HADD2.F32 R75, -RZ, R3.reuse.H0_H0 ;  /* 0x20000003ff4b7230 */ /* 0x100fe20000004100 */
[----:B------:R-:W-:Y:S01]  /*6140*/  F2FP.F16.E4M3.UNPACK_B R5, R87.H1 ;  /* 0x00000057ff05723e */ /* 0x000fe200030006ff */
[----:B------:R-:W-:Y:S02]  /*6150*/  HADD2.F32 R76, -RZ, R3.H1_H1 ;  /* 0x30000003ff4c7230 */ /* 0x000fe40000004100 */
[----:B------:R-:W-:Y:S01]  /*6160*/  FFMA R2, R49, R50, R2 ;  /* 0x0000003231027223 */ /* 0x000fe20000000002 */
[--C-:B------:R-:W-:Y:S02]  /*6170*/  HADD2.F32 R50, -RZ, R4.reuse.H0_H0 ;  /* 0x20000004ff327230 */ /* 0x100fe40000004100 */
[C---:B------:R-:W-:Y:S01]  /*6180*/  FMUL R3, R47.reuse, R6 ;  /* 0x000000062f037220 */ /* 0x040fe20000400000 */
[--C-:B------:R-:W-:Y:S02]  /*6190*/  HADD2.F32 R77, -RZ, R5.reuse.H1_H1 ;  /* 0x30000005ff4d7230 */ /* 0x100fe40000004100 */
[C---:B------:R-:W-:Y:S01]  /*61a0*/  FMUL R6, R47.reuse, R11 ;  /* 0x0000000b2f067220 */ /* 0x040fe20000400000 */
[----:B------:R-:W-:Y:S01]  /*61b0*/  FMUL R11, R47, R16 ;  /* 0x000000102f0b7220 */ /* 0x000fe20000400000 */
[C---:B------:R-:W-:Y:S01]  /*61c0*/  FFMA R3, R49.reuse, R51, R3 ;  /* 0x0000003331037223 */ /* 0x040fe20000000003 */
[----:B------:R-:W-:Y:S01]  /*61d0*/  FFMA R7, R49, R52, R7 ;  /* 0x0000003431077223 */ /* 0x000fe20000000007 */
[----:B------:R-:W-:Y:S02]  /*61e0*/  HADD2.F32 R51, -RZ, R4.H1_H1 ;  /* 0x30000004ff337230 */ /* 0x000fe40000004100 */
[C---:B------:R-:W-:Y:S01]  /*61f0*/  FMUL R4, R47.reuse, R9 ;  /* 0x000000092f047220 */ /* 0x040fe20000400000 */
[----:B------:R-:W-:Y:S02]  /*6200*/  HADD2.F32 R52, -RZ, R5.H0_H0 ;  /* 0x20000005ff347230 */ /* 0x000fe40000004100 */
[----:B------:R-:W-:Y:S01]  /*6210*/  FMUL R16, R47, R21 ;  /* 0x000000152f107220 */ /* 0x000fe20000400000 */
[----:B------:R-:W-:Y:S01]  /*6220*/  F2FP.SATFINITE.E4M3.F32.PACK_AB_MERGE_C R78, R7, R3, RZ ;  /* 0x00000003074e723e */ /* 0x000fe200048070ff */
[C---:B------:R-:W-:Y:S01]  /*6230*/  FMUL R3, R47.reuse, R8 ;  /* 0x000000082f037220 */ /* 0x040fe20000400000 */
[C---:B------:R-:W-:Y:S01]  /*6240*/  FMUL R7, R47.reuse, R12 ;  /* 0x0000000c2f077220 */ /* 0x040fe20000400000 */
[C---:B------:R-:W-:Y:S01]  /*6250*/  FMUL R8, R47.reuse, R13 ;  /* 0x0000000d2f087220 */ /* 0x040fe20000400000 */
[----:B------:R-:W-:Y:S01]  /*6260*/  FMUL R12, R47, R17 ;  /* 0x000000112f0c7220 */ /* 0x000fe20000400000 */
[C---:B------:R-:W-:Y:S01]  /*6270*/  FFMA R3, R49.reuse, R53, R3 ;  /* 0x0000003531037223 */ /* 0x040fe20000000003 */
[----:B------:R-:W-:Y:S01]  /*6280*/  FFMA R4, R49, R54, R4 ;  /* 0x0000003631047223 */ /* 0x000fe20000000004 */
[C---:B------:R-:W-:Y:S01]  /*6290*/  FMUL R5, R47.reuse, R10 ;  /* 0x0000000a2f057220 */ /* 0x040fe20000400000 */
[C---:B------:R-:W-:Y:S01]  /*62a0*/  FMUL R9, R47.reuse, R14 ;  /* 0x0000000e2f097220 */ /* 0x040fe20000400000 */
[C---:B------:R-:W-:Y:S01]  /*62b0*/  FMUL R10, R47.reuse, R15 ;  /* 0x0000000f2f0a7220 */ /* 0x040fe20000400000 */
[----:B------:R-:W-:Y:S01]  /*62c0*/  FMUL R15, R47, R20 ;  /* 0x000000142f0f7220 */ /* 0x000fe20000400000 */
[C---:B------:R-:W-:Y:S01]  /*62d0*/  FFMA R5, R49.reuse, R55, R5 ;  /* 0x0000003731057223 */ /* 0x040fe20000000005 */
[C---:B------:R-:W-:Y:S01]  /*62e0*/  FFMA R6, R49.reuse, R56, R6 ;  /* 0x0000003831067223 */ /* 0x040fe20000000006 */
[C---:B------:R-:W-:Y:S01]  /*62f0*/  FFMA R7, R49.reuse, R57, R7 ;  /* 0x0000003931077223 */ /* 0x040fe20000000007 */
[C---:B------:R-:W-:Y:S01]  /*6300*/  FFMA R8, R49.reuse, R58, R8 ;  /* 0x0000003a31087223 */ /* 0x040fe20000000008 */
[--C-:B------:R-:W-:Y:S02]  /*6310*/  HADD2.F32 R63, -RZ, R64.reuse.H0_H0 ;  /* 0x20000040ff3f7230 */ /* 0x100fe40000004100 */
[C---:B------:R-:W-:Y:S01]  /*6320*/  FFMA R9, R49.reuse, R59, R9 ;  /* 0x0000003b31097223 */ /* 0x040fe20000000009 */
[----:B------:R-:W-:Y:S01]  /*6330*/  F2FP.SATFINITE.E4M3.F32.PACK_AB_MERGE_C R5, R6, R5, RZ ;  /* 0x000000050605723e */ /* 0x000fe200048070ff */
[C---:B------:R-:W-:Y:S01]  /*6340*/  FFMA R10, R49.reuse, R60, R10 ;  /* 0x0000003c310a7223 */ /* 0x040fe2000000000a */
[C---:B------:R-:W-:Y:S01]  /*6350*/  FFMA R11, R49.reuse, R61, R11 ;  /* 0x0000003d310b7223 */ /* 0x040fe2000000000b */
[----:B------:R-:W-:Y:S01]  /*6360*/  FFMA R12, R49, R62, R12 ;  /* 0x0000003e310c7223 */ /* 0x000fe2000000000c */
[C---:B------:R-:W-:Y:S01]  /*6370*/  FMUL R20, R47.reuse, R25 ;  /* 0x000000192f147220 */ /* 0x040fe20000400000 */
[C---:B------:R-:W-:Y:S01]  /*6380*/  FMUL R25, R47.reuse, R30 ;  /* 0x0000001e2f197220 */ /* 0x040fe20000400000 */
[C---:B------:R-:W-:Y:S01]  /*6390*/  FMUL R30, R47.reuse, R35 ;  /* 0x000000232f1e7220 */ /* 0x040fe20000400000 */
[----:B------:R-:W-:Y:S01]  /*63a0*/  F2FP.SATFINITE.E4M3.F32.PACK_AB_MERGE_C R9, R10, R9, RZ ;  /* 0x000000090a09723e */ /* 0x000fe200048070ff */
[----:B------:R-:W-:Y:S02]  /*63b0*/  HADD2.F32 R64, -RZ, R64.H1_H1 ;  /* 0x30000040ff407230 */ /* 0x000fe40000004100 */
[C---:B------:R-:W-:Y:S01]  /*63c0*/  FMUL R13, R47.reuse, R18 ;  /* 0x000000122f0d7220 */ /* 0x040fe20000400000 */
[C---:B------:R-:W-:Y:S01]  /*63d0*/  FMUL R14, R47.reuse, R19 ;  /* 0x000000132f0e7220 */ /* 0x040fe20000400000 */
[C---:B------:R-:W-:Y:S01]  /*63e0*/  FMUL R17, R47.reuse, R22 ;  /* 0x000000162f117220 */ /* 0x040fe20000400000 */
[----:B------:R-:W-:Y:S01]  /*63f0*/  FMUL R18, R47, R23 ;  /* 0x000000172f127220 */ /* 0x000fe20000400000 */
[C---:B------:R-:W-:Y:S01]  /*6400*/  FFMA R13, R49.reuse, R63, R13 ;  /* 0x0000003f310d7223 */ /* 0x040fe2000000000d */
[C---:B------:R-:W-:Y:S01]  /*6410*/  FFMA R14, R49.reuse, R64, R14 ;  /* 0x00000040310e7223 */ /* 0x040fe2000000000e */
[----:B------:R-:W-:Y:S01]  /*6420*/  FFMA R15, R49, R65, R15 ;  /* 0x00000041310f7223 */ /* 0x000fe2000000000f */
[----:B------:R-:W-:Y:S01]  /*6430*/  FMUL R19, R47, R24 ;  /* 0x000000182f137220 */ /* 0x000fe20000400000 */
[C---:B------:R-:W-:Y:S01]  /*6440*/  FFMA R16, R49.reuse, R66, R16 ;  /* 0x0000004231107223 */ /* 0x040fe20000000010 */
[----:B------:R-:W-:Y:S01]  /*6450*/  FFMA R17, R49, R67, R17 ;  /* 0x0000004331117223 */ /* 0x000fe20000000011 */
[----:B------:R-:W-:Y:S01]  /*6460*/  F2FP.SATFINITE.E4M3.F32.PACK_AB_MERGE_C R13, R14, R13, RZ ;  /* 0x0000000d0e0d723e */ /* 0x000fe200048070ff */
[C---:B------:R-:W-:Y:S01]  /*6470*/  FMUL R21, R47.reuse, R26 ;  /* 0x0000001a2f157220 */ /* 0x040fe20000400000 */
[----:B------:R-:W-:Y:S01]  /*6480*/  FMUL R22, R47, R27 ;  /* 0x0000001b2f167220 */ /* 0x000fe20000400000 */
[C---:B------:R-:W-:Y:S01]  /*6490*/  FFMA R18, R49.reuse, R68, R18 ;  /* 0x0000004431127223 */ /* 0x040fe20000000012 */
[----:B------:R-:W-:Y:S01]  /*64a0*/  FFMA R19, R49, R69, R19 ;  /* 0x0000004531137223 */ /* 0x000fe20000000013 */
[----:B------:R-:W-:Y:S01]  /*64b0*/  FMUL R23, R47, R28 ;  /* 0x0000001c2f177220 */ /* 0x000fe20000400000 */
[----:B------:R-:W-:Y:S01]  /*64c0*/  FFMA R20, R49, R70, R20 ;  /* 0x0000004631147223 */ /* 0x000fe20000000014 */
[----:B------:R-:W-:Y:S01]  /*64d0*/  FMUL R24, R47, R29 ;  /* 0x0000001d2f187220 */ /* 0x000fe20000400000 */
[C---:B------:R-:W-:Y:S01]  /*64e0*/  FFMA R21, R49.reuse, R71, R21 ;  /* 0x0000004731157223 */ /* 0x040fe20000000015 */
[----:B------:R-:W-:Y:S01]  /*64f0*/  FFMA R22, R49, R72, R22 ;  /* 0x0000004831167223 */ /* 0x000fe20000000016 */
[C---:B------:R-:W-:Y:S01]  /*6500*/  FMUL R26, R47.reuse, R31 ;  /* 0x0000001f2f1a7220 */ /* 0x040fe20000400000 */
[----:B------:R-:W-:Y:S01]  /*6510*/  FMUL R27, R47, R32 ;  /* 0x000000202f1b7220 */ /* 0x000fe20000400000 */
[----:B------:R-:W-:Y:S01]  /*6520*/  FFMA R23, R49, R73, R23 ;  /* 0x0000004931177223 */ /* 0x000fe20000000017 */
[----:B------:R-:W-:Y:S01]  /*6530*/  FMUL R28, R47, R33 ;  /* 0x000000212f1c7220 */ /* 0x000fe20000400000 */
[----:B------:R-:W-:Y:S01]  /*6540*/  FFMA R24, R49, R74, R24 ;  /* 0x0000004a31187223 */ /* 0x000fe20000000018 */
[----:B------:R-:W-:Y:S01]  /*6550*/  FMUL R29, R47, R34 ;  /* 0x000000222f1d7220 */ /* 0x000fe20000400000 */
[C---:B------:R-:W-:Y:S01]  /*6560*/  FFMA R25, R49.reuse, R75, R25 ;  /* 0x0000004b31197223 */ /* 0x040fe20000000019 */
[C---:B------:R-:W-:Y:S01]  /*6570*/  FFMA R26, R49.reuse, R76, R26 ;  /* 0x0000004c311a7223 */ /* 0x040fe2000000001a */
[C---:B------:R-:W-:Y:S01]  /*6580*/  FFMA R27, R49.reuse, R50, R27 ;  /* 0x00000032311b7223 */ /* 0x040fe2000000001b */
[C---:B------:R-:W-:Y:S01]  /*6590*/  FFMA R28, R49.reuse, R51, R28 ;  /* 0x00000033311c7223 */ /* 0x040fe2000000001c */
[----:B------:R-:W-:Y:S01]  /*65a0*/  F2FP.SATFINITE.E4M3.F32.PACK_AB_MERGE_C R17, R18, R17, RZ ;  /* 0x000000111211723e */ /* 0x000fe200048070ff */
[C---:B------:R-:W-:Y:S01]  /*65b0*/  FFMA R29, R49.reuse, R52, R29 ;  /* 0x00000034311d7223 */ /* 0x040fe2000000001d */
[----:B------:R-:W-:Y:S01]  /*65c0*/  F2FP.SATFINITE.E4M3.F32.PACK_AB_MERGE_C R21, R22, R21, RZ ;  /* 0x000000151615723e */ /* 0x000fe200048070ff */
[----:B------:R-:W-:Y:S01]  /*65d0*/  FFMA R30, R49, R77, R30 ;  /* 0x0000004d311e7223 */ /* 0x000fe2000000001e */
[----:B------:R-:W-:Y:S02]  /*65e0*/  F2FP.SATFINITE.E4M3.F32.PACK_AB_MERGE_C R32, R2, R0, R78 ;  /* 0x000000000220723e */ /* 0x000fe4000480704e */
[----:B------:R-:W-:Y:S02]  /*65f0*/  F2FP.SATFINITE.E4M3.F32.PACK_AB_MERGE_C R33, R4, R3, R5 ;  /* 0x000000030421723e */ /* 0x000fe40004807005 */
[----:B------:R-:W-:Y:S02]  /*6600*/  F2FP.SATFINITE.E4M3.F32.PACK_AB_MERGE_C R34, R8, R7, R9 ;  /* 0x000000070822723e */ /* 0x000fe40004807009 */
[----:B------:R-:W-:Y:S02]  /*6610*/  F2FP.SATFINITE.E4M3.F32.PACK_AB_MERGE_C R35, R12, R11, R13 ;  /* 0x0000000b0c23723e */ /* 0x000fe4000480700d */
[----:B------:R-:W-:Y:S02]  /*6620*/  F2FP.SATFINITE.E4M3.F32.PACK_AB_MERGE_C R16, R16, R15, R17 ;  /* 0x0000000f1010723e */ /* 0x000fe40004807011 */
[----:B------:R-:W-:Y:S01]  /*6630*/  F2FP.SATFINITE.E4M3.F32.PACK_AB_MERGE_C R17, R20, R19, R21 ;  /* 0x000000131411723e */ /* 0x000fe20004807015 */
[----:B------:R1:W-:Y:S01]  /*6640*/  STS.128 [R100+UR49+0x4200], R32 ;  /* 0x0042002064007988 */ /* 0x0003e20008000c31 */
[----:B------:R-:W-:Y:S02]  /*6650*/  F2FP.SATFINITE.E4M3.F32.PACK_AB_MERGE_C R18, R26, R25, RZ ;  /* 0x000000191a12723e */ /* 0x000fe400048070ff */
[----:B------:R-:W-:Y:S02]  /*6660*/  F2FP.SATFINITE.E4M3.F32.PACK_AB_MERGE_C R19, R30, R29, RZ ;  /* 0x0000001d1e13723e */ /* 0x000fe400048070ff */
[----:B------:R-:W-:Y:S02]  /*6670*/  F2FP.SATFINITE.E4M3.F32.PACK_AB_MERGE_C R18, R24, R23, R18 ;  /* 0x000000171812723e */ /* 0x000fe40004807012 */
[----:B------:R-:W-:Y:S02]  /*6680*/  F2FP.SATFINITE.E4M3.F32.PACK_AB_MERGE_C R19, R28, R27, R19 ;  /* 0x0000001b1c13723e */ /* 0x000fe40004807013 */
[----:B------:R-:W-:Y:S02]  /*6690*/  LEA R0, R105, UR49, 0x3 ;  /* 0x0000003169007c11 */ /* 0x000fe4000f8e18ff */
[----:B------:R-:W-:Y:S01]  /*66a0*/  @P6 SHF.L.U32 R2, R104, 0x1f, RZ ;  /* 0x0000001f68026819 */ /* 0x000fe200000006ff */
[----:B------:R1:W-:Y:S01]  /*66b0*/  STS.128 [R114+0x4210], R16 ;  /* 0x0042101072007388 */ /* 0x0003e20000000c00 */
[----:B------:R-:W-:Y:S01]  /*66c0*/  @!PT LDS RZ, [RZ] ;  /* 0x00000000fffff984 */ /* 0x000fe20000000800 */
[----:B------:R-:W-:Y:S01]  /*66d0*/  @!PT LDS RZ, [RZ] ;  /* 0x00000000fffff984 */ /* 0x000fe20000000800 */
[----:B------:R-:W-:Y:S01]  /*66e0*/  @!PT LDS RZ, [RZ] ;  /* 0x00000000fffff984 */ /* 0x000fe20000000800 */
[----:B------:R-:W-:Y:S01]  /*66f0*/  @!PT LDS RZ, [RZ] ;  /* 0x00000000fffff984 */ /* 0x000fe20000000800 */
[----:B------:R2:W-:Y:S07]  /*6700*/  MEMBAR.ALL.CTA ;  /* 0x0000000000007992 */ /* 0x0005ee0000008000 */
[----:B--2---:R-:W2:Y:S02]  /*6710*/  FENCE.VIEW.ASYNC.S ;  /* 0x00000000000073c6 */ /* 0x004ea40000000000 */
[----:B--2---:R-:W-:Y:S06]  /*6720*/  BAR.SYNC.DEFER_BLOCKING 0x1, 0x80 ;  /* 0x0042000000007b1d */ /* 0x004fec0000010000 */
[----:B------:R-:W-:Y:S05]  /*6730*/  @P0 BRA `(.L_x_100) ;  /* 0x0000000000280947 */ /* 0x000fea0003800000 */
[----:B------:R-:W-:Y:S02]  /*6740*/  UIADD3 UR4, UPT, UPT, UR49, 0x4200, URZ ;  /* 0x0000420031047890 */ /* 0x000fe4000fffe0ff */
[----:B------:R-:W-:Y:S01]  /*6750*/  UIADD3 UR6, UP0, UPT, UR52, 0x680, URZ ;  /* 0x0000068034067890 */ /* 0x000fe2000ff1e0ff */
[----:B------:R-:W-:Y:S03]  /*6760*/  UMOV UR43, UR36 ;  /* 0x00000024002b7c82 */ /* 0x000fe60008000000 */
[----:B------:R-:W-:Y:S01]  /*6770*/  MOV R109, UR4 ;  /* 0x00000004006d7c02 */ /* 0x000fe20008000f00 */
[----:B------:R-:W-:Y:S03]  /*6780*/  UIADD3.X UR7, UPT, UPT, URZ, UR53, URZ, UP0, !UPT ;  /* 0x00000035ff077290 */ /* 0x000fe600087fe4ff */
[----:B------:R-:W-:Y:S11]  /*6790*/  R2UR UR40, R109 ;  /* 0x000000006d2872ca */ /* 0x000ff600000e0000 */
[----:B------:R-:W-:Y:S02]  /*67a0*/  @!UPT UIADD3 URZ, UPT, UPT, URZ, URZ, URZ ;  /* 0x000000fffffff290 */ /* 0x000fe4000fffe0ff */
[----:B------:R2:W-:Y:S01]  /*67b0*/  UTMASTG.3D [UR40], [UR6] ;  /* 0x00000028060073b5 */ /* 0x0005e20008010000 */
[----:B------:R0:W-:Y:S01]  /*67c0*/  UTMACMDFLUSH ;  /* 0x00000000000079b7 */ /* 0x0001e20000000000 */
[----:B--2---:R-:W-:Y:S04]  /*67d0*/  DEPBAR.LE SB0, 0x1 ;  /* 0x000080400000791a */ /* 0x004fe80000000000 */
.L_x_100:
[----:B------:R-:W-:Y:S05]  /*67e0*/  BSYNC.RECONVERGENT B0 ;  /* 0x0000000000007941 */ /* 0x000fea0003800200 */
.L_x_99:
[----:B------:R-:W-:Y:S06]  /*67f0*/  BAR.SYNC.DEFER_BLOCKING 0x1, 0x80 ;  /* 0x0042000000007b1d */ /* 0x000fec0000010000 */
[----:B------:R-:W2:Y:S01]  /*6800*/  @P6 SYNCS.PHASECHK.TRANS64.TRYWAIT P0, [R0+URZ+0x50], R2 ;  /* 0x00005002000065a7 */ /* 0x000ea200080011ff */
[----:B------:R-:W-:Y:S01]  /*6810*/  BSSY B1, `(.L_x_101) ;  /* 0x0000021000017945 */ /* 0x000fe20003800000 */
[----:B--2---:R-:W-:Y:S03]  /*6820*/  @P6 SEL R115, RZ, 0x1, !P0 ;  /* 0x00000001ff736807 */ /* 0x004fe60004000000 */
[----:B------:R-:W-:Y:S05]  /*6830*/  @!P6 BRA `(.L_x_102) ;  /* 0x000000000078e947 */ /* 0x000fea0003800000 */
[----:B------:R-:W-:Y:S01]  /*6840*/  ISETP.NE.AND P1, PT, R116, RZ, PT ;  /* 0x000000ff7400720c */ /* 0x000fe20003f25270 */
[----:B------:R-:W-:Y:S01]  /*6850*/  BSSY B0, `(.L_x_103) ;  /* 0x0000009000007945 */ /* 0x000fe20003800000 */
[----:B------:R-:W-:Y:S11]  /*6860*/  ISETP.NE.AND P0, PT, R115, RZ, PT ;  /* 0x000000ff7300720c */ /* 0x000ff60003f05270 */
[----:B------:R-:W-:Y:S05]  /*6870*/  @P1 IMAD R2, R105, 0x1000, R100 ;  /* 0x0000100069021824 */ /* 0x000fea00078e0264 */
[----:B------:R-:W-:Y:S05]  /*6880*/  @P1 IADD3 R4, PT, PT, R2, UR49, RZ ;  /* 0x0000003102041c10 */ /* 0x000fea000fffe0ff */
[----:B------:R-:W-:Y:S01]  /*6890*/  @P1 IMAD.IADD R4, R4, 0x1, R117 ;  /* 0x0000000104041824 */ /* 0x000fe200078e0275 */
[----:B------:R-:W-:Y:S06]  /*68a0*/  @P0 BRA `(.L_x_104) ;  /* 0x00000000000c0947 */ /* 0x000fec0003800000 */
[----:B------:R-:W-:Y:S04]  /*68b0*/  SHF.L.U32 R3, R104, 0x1f, RZ ;  /* 0x0000001f68037819 */ /* 0x000fe800000006ff */
[----:B------:R-:W2:Y:S02]  /*68c0*/  SYNCS.PHASECHK.TRANS64.TRYWAIT P0, [R0+URZ+0x50], R3 ;  /* 0x00005003000075a7 */ /* 0x000ea400080011ff */
[----:B--2---:R-:W-:Y:S05]  /*68d0*/  @!P0 BRA `(.L_x_105) ;  /* 0x0000003000e48947 */ /* 0x004fea0003800000 */
.L_x_104:
[----:B------:R-:W-:Y:S05]  /*68e0*/  BSYNC B0 ;  /* 0x0000000000007941 */ /* 0x000fea0003800000 */
.L_x_103:
[----:B------:R-:W-:Y:S01]  /*68f0*/  ISETP.NE.AND P0, PT, R116, RZ, PT ;  /* 0x000000ff7400720c */ /* 0x000fe20003f05270 */
[----:B------:R-:W-:Y:S11]  /*6900*/  VIADD R105, R105, 0x1 ;  /* 0x0000000169697836 */ /* 0x000ff60000000000 */
[----:B------:R-:W-:Y:S01]  /*6910*/  @!UPT UIADD3 URZ, UPT, UPT, URZ, URZ, URZ ;  /* 0x000000fffffff290 */ /* 0x000fe2000fffe0ff */
[----:B------:R3:W4:Y:S04]  /*6920*/  @P0 LDS.128 R80, [R2+UR49+0x200] ;  /* 0x0002003102500984 */ /* 0x0007280008000c00 */
[----:B------:R1:W1:Y:S01]  /*6930*/  @P0 LDS.128 R84, [R4+0x210] ;  /* 0x0002100004540984 */ /* 0x0002620000000c00 */
        /* <DEDUP_REMOVED lines=8> */
[----:B---3--:R-:W-:Y:S02]  /*69c0*/  VIADD R2, R0, 0x70 ;  /* 0x0000007000027836 */ /* 0x008fe40000000000 */
[----:B--2---:R-:W-:Y:S05]  /*69d0*/  IMAD.U32 R0, RZ, RZ, UR37 ;  /* 0x00000025ff007e24 */ /* 0x004fea000f8e00ff */
[----:B------:R-:W-:Y:S04]  /*69e0*/  PRMT R0, R0, 0x654, R2 ;  /* 0x0000065400007816 */ /* 0x000fe80000000002 */
[----:B-----5:R2:W-:Y:S02]  /*69f0*/  SYNCS.ARRIVE.TRANS64.RED.A1T0 RZ, [R0+URZ], RZ ;  /* 0x000000ff00ff79a7 */ /* 0x0205e400081004ff */
[----:B--2---:R-:W-:Y:S04]  /*6a00*/  SEL R0, RZ, 0x1, P0 ;  /* 0x00000001ff007807 */ /* 0x004fe80000000000 */
[----:B-1--4-:R-:W-:Y:S02]  /*6a10*/  LOP3.LUT R104, R104, R0, RZ, 0x3c, !PT ;  /* 0x0000000068687212 */ /* 0x012fe400078e3cff */
.L_x_102:
[----:B------:R-:W-:Y:S05]  /*6a20*/  BSYNC B1 ;  /* 0x0000000000017941 */ /* 0x000fea0003800000 */
.L_x_101:
[----:B------:R-:W-:Y:S05]  /*6a30*/  VIADD R0, R48, 0x40 ;  /* 0x0000004030007836 */ /* 0x000fea0000000000 */
[----:B------:R-:W-:Y:S04]  /*6a40*/  SHF.R.U32.HI R0, RZ, 0x15, R0 ;  /* 0x00000015ff007819 */ /* 0x000fe80000011600 */
[----:B------:R-:W-:Y:S11]  /*6a50*/  LOP3.LUT P0, RZ, R0, 0x3, R101, 0x48, !PT ;  /* 0x0000000300ff7812 */ /* 0x000ff60007804865 */
[----:B------:R-:W-:Y:S02]  /*6a60*/  @!UPT UIADD3 URZ, UPT, UPT, URZ, URZ, URZ ;  /* 0x000000fffffff290 */ /* 0x000fe4000fffe0ff */
[----:B------:R-:W-:Y:S05]  /*6a70*/  @!P0 BRA `(.L_x_106) ;  /* 0x0000000000408947 */ /* 0x000fea0003800000 */
[----:B------:R-:W2:Y:S01]  /*6a80*/  LDCU.64 UR8, c[0x4][0x78] ;  /* 0x01000f00ff0877ac */ /* 0x000ea20008000a00 */
[----:B------:R-:W-:Y:S01]  /*6a90*/  MOV R3, 0x0 ;  /* 0x0000000000037802 */ /* 0x000fe20000000f00 */
[----:B------:R-:W-:Y:S02]  /*6aa0*/  HFMA2 R12, -RZ, RZ, 0, 5.9604644775390625e-08 ;  /* 0x00000001ff0c7431 */ /* 0x000fe400000001ff */
[----:B------:R-:W-:Y:S02]  /*6ab0*/  IMAD.MOV.U32 R8, RZ, RZ, 0x192 ;  /* 0x00000192ff087424 */ /* 0x000fe400078e00ff */
[----:B------:R-:W-:Y:S01]  /*6ac0*/  IMAD.MOV.U32 R13, RZ, RZ, RZ ;  /* 0x000000ffff0d7224 */ /* 0x000fe200078e00ff */
[----:B------:R-:W3:Y:S01]  /*6ad0*/  LDCU.64 UR6, c[0x4][0x80] ;  /* 0x01001000ff0677ac */ /* 0x000ee20008000a00 */
[----:B------:R-:W4:Y:S01]  /*6ae0*/  LDC.64 R2, c[0x4][R3] ;  /* 0x0100000003027b82 */ /* 0x000f220000000a00 */
[----:B------:R-:W5:Y:S01]  /*6af0*/  LDCU.64 UR4, c[0x4][0x18] ;  /* 0x01000300ff0477ac */ /* 0x000f620008000a00 */
[----:B--2---:R-:W-:Y:S01]  /*6b00*/  MOV R5, UR9 ;  /* 0x0000000900057c02 */ /* 0x004fe20008000f00 */
[----:B------:R-:W-:Y:S01]  /*6b10*/  IMAD.U32 R4, RZ, RZ, UR8 ;  /* 0x00000008ff047e24 */ /* 0x000fe2000f8e00ff */
[----:B---3--:R-:W-:Y:S01]  /*6b20*/  MOV R7, UR7 ;  /* 0x0000000700077c02 */ /* 0x008fe20008000f00 */
[----:B------:R-:W-:Y:S01]  /*6b30*/  IMAD.U32 R6, RZ, RZ, UR6 ;  /* 0x00000006ff067e24 */ /* 0x000fe2000f8e00ff */
[----:B-----5:R-:W-:Y:S01]  /*6b40*/  MOV R11, UR5 ;  /* 0x00000005000b7c02 */ /* 0x020fe20008000f00 */
[----:B------:R-:W-:Y:S02]  /*6b50*/  IMAD.U32 R10, RZ, RZ, UR4 ;  /* 0x00000004ff0a7e24 */ /* 0x000fe4000f8e00ff */
[----:B------:R-:W-:Y:S07]  /*6b60*/  LEPC R20, `(.L_x_106) ;  /* 0x000000001014794e */ /* 0x000fee0000000000 */
[----:B-1--4-:R-:W-:Y:S05]  /*6b70*/  CALL.ABS.NOINC R2 ;  /* 0x0000000002007343 */ /* 0x012fea0003c00000 */
.L_x_106:
[-C--:B------:R-:W-:Y:S01]  /*6b80*/  F2FP.F16.E4M3.UNPACK_B R0, R81.reuse ;  /* 0x00000051ff00723e */ /* 0x080fe200020006ff */
[----:B------:R-:W-:Y:S05]  /*6b90*/  WARPSYNC.ALL ;  /* 0x0000000000007948 */ /* 0x000fea0003800000 */
[----:B------:R-:W-:Y:S01]  /*6ba0*/  R2UR UR4, R48 ;  /* 0x00000000300472ca */ /* 0x000fe200000e0000 */
[--C-:B------:R-:W-:Y:S01]  /*6bb0*/  HADD2.F32 R54, -RZ, R0.reuse.H0_H0 ;  /* 0x20000000ff367230 */ /* 0x100fe20000004100 */
[-C--:B------:R-:W-:Y:S01]  /*6bc0*/  F2FP.F16.E4M3.UNPACK_B R2, R80.reuse.H1 ;  /* 0x00000050ff02723e */ /* 0x080fe200030006ff */
[----:B------:R-:W-:Y:S01]  /*6bd0*/  HADD2.F32 R55, -RZ, R0.H1_H1 ;  /* 0x30000000ff377230 */ /* 0x000fe20000004100 */
[----:B------:R-:W-:Y:S01]  /*6be0*/  F2FP.F16.E4M3.UNPACK_B R0, R81.H1 ;  /* 0x00000051ff00723e */ /* 0x000fe200030006ff */
[----:B------:R-:W-:Y:S01]  /*6bf0*/  BSSY.RECONVERGENT B0, `(.L_x_107) ;  /* 0x0000095000007945 */ /* 0x000fe20003800200 */
[----:B------:R-:W-:Y:S01]  /*6c00*/  F2FP.F16.E4M3.UNPACK_B R3, R80 ;  /* 0x00000050ff03723e */ /* 0x000fe200020006ff */
[----:B------:R-:W-:Y:S01]  /*6c10*/  HADD2.F32 R52, -RZ, R2.H0_H0 ;  /* 0x20000002ff347230 */ /* 0x000fe20000004100 */
[----:B------:R-:W-:Y:S01]  /*6c20*/  ISETP.NE.AND P0, PT, R110, RZ, PT ;  /* 0x000000ff6e00720c */ /* 0x000fe20003f05270 */
[--C-:B------:R-:W-:Y:S01]  /*6c30*/  HADD2.F32 R56, -RZ, R0.reuse.H0_H0 ;  /* 0x20000000ff387230 */ /* 0x100fe20000004100 */
[----:B------:R-:W-:Y:S01]  /*6c40*/  ISETP.NE.AND P6, PT, R118, RZ, PT ;  /* 0x000000ff7600720c */ /* 0x000fe20003fc5270 */
[----:B------:R-:W-:Y:S01]  /*6c50*/  HADD2.F32 R57, -RZ, R0.H1_H1 ;  /* 0x30000000ff397230 */ /* 0x000fe20000004100 */
[-C--:B------:R-:W-:Y:S01]  /*6c60*/  F2FP.F16.E4M3.UNPACK_B R0, R83.reuse ;  /* 0x00000053ff00723e */ /* 0x080fe200020006ff */
[----:B-1----:R-:W-:Y:S01]  /*6c70*/  LDTM.16dp32bit_t0_t15.x32 R4, tmem[UR4+0x40] ;  /* 0x00004004000479ee */ /* 0x002fe20008a80000 */
[----:B------:R-:W1:Y:S01]  /*6c80*/  LDTM.16dp32bit_t16_t31.x32 R4, tmem[UR4+0x60] ;  /* 0x00006004000479ee */ /* 0x000e620008aa0000 */
[----:B------:R-:W-:Y:S01]  /*6c90*/  HADD2.F32 R53, -RZ, R2.H1_H1 ;  /* 0x30000002ff357230 */ /* 0x000fe20000004100 */
[----:B------:R-:W-:Y:S01]  /*6ca0*/  F2FP.F16.E4M3.UNPACK_B R2, R82.H1 ;  /* 0x00000052ff02723e */ /* 0x000fe200030006ff */
[--C-:B------:R-:W-:Y:S02]  /*6cb0*/  HADD2.F32 R50, -RZ, R3.reuse.H0_H0 ;  /* 0x20000003ff327230 */ /* 0x100fe40000004100 */
[--C-:B------:R-:W-:Y:S02]  /*6cc0*/  HADD2.F32 R62, -RZ, R0.reuse.H0_H0 ;  /* 0x20000000ff3e7230 */ /* 0x100fe40000004100 */
[----:B------:R-:W-:Y:S01]  /*6cd0*/  HADD2.F32 R63, -RZ, R0.H1_H1 ;  /* 0x30000000ff3f7230 */ /* 0x000fe20000004100 */
[----:B------:R-:W-:Y:S01]  /*6ce0*/  F2FP.F16.E4M3.UNPACK_B R0, R84.H1 ;  /* 0x00000054ff00723e */ /* 0x000fe200030006ff */
[--C-:B------:R-:W-:Y:S02]  /*6cf0*/  HADD2.F32 R60, -RZ, R2.reuse.H0_H0 ;  /* 0x20000002ff3c7230 */ /* 0x100fe40000004100 */
[----:B------:R-:W-:Y:S01]  /*6d00*/  HADD2.F32 R61, -RZ, R2.H1_H1 ;  /* 0x30000002ff3d7230 */ /* 0x000fe20000004100 */
[----:B------:R-:W-:Y:S01]  /*6d10*/  F2FP.F16.E4M3.UNPACK_B R2, R83.H1 ;  /* 0x00000053ff02723e */ /* 0x000fe200030006ff */
[----:B------:R-:W-:Y:S01]  /*6d20*/  HADD2.F32 R51, -RZ, R3.H1_H1 ;  /* 0x30000003ff337230 */ /* 0x000fe20000004100 */
[----:B------:R-:W-:Y:S01]  /*6d30*/  F2FP.F16.E4M3.UNPACK_B R3, R82 ;  /* 0x00000052ff03723e */ /* 0x000fe200020006ff */
[--C-:B------:R-:W-:Y:S02]  /*6d40*/  HADD2.F32 R68, -RZ, R0.reuse.H0_H0 ;  /* 0x20000000ff447230 */ /* 0x100fe40000004100 */
[----:B------:R-:W-:Y:S01]  /*6d50*/  HADD2.F32 R69, -RZ, R0.H1_H1 ;  /* 0x30000000ff457230 */ /* 0x000fe20000004100 */
[-C--:B------:R-:W-:Y:S01]  /*6d60*/  F2FP.F16.E4M3.UNPACK_B R0, R85.reuse.H1 ;  /* 0x00000055ff00723e */ /* 0x080fe200030006ff */
[--C-:B------:R-:W-:Y:S02]  /*6d70*/  HADD2.F32 R64, -RZ, R2.reuse.H0_H0 ;  /* 0x20000002ff407230 */ /* 0x100fe40000004100 */
[----:B------:R-:W-:Y:S01]  /*6d80*/  HADD2.F32 R65, -RZ, R2.H1_H1 ;  /* 0x30000002ff417230 */ /* 0x000fe20000004100 */
[----:B------:R-:W-:Y:S01]  /*6d90*/  F2FP.F16.E4M3.UNPACK_B R2, R85 ;  /* 0x00000055ff02723e */ /* 0x000fe200020006ff */
[--C-:B------:R-:W-:Y:S02]  /*6da0*/  HADD2.F32 R58, -RZ, R3.reuse.H0_H0 ;  /* 0x20000003ff3a7230 */ /* 0x100fe40000004100 */
[C---:B-1----:R-:W-:Y:S01]  /*6db0*/  FMUL R7, R47.reuse, R7 ;  /* 0x000000072f077220 */ /* 0x042fe20000400000 */
[----:B------:R-:W-:Y:S01]  /*6dc0*/  HADD2.F32 R59, -RZ, R3.H1_H1 ;  /* 0x30000003ff3b7230 */ /* 0x000fe20000004100 */
[----:B------:R-:W-:Y:S01]  /*6dd0*/  F2FP.F16.E4M3.UNPACK_B R3, R84 ;  /* 0x00000054ff03723e */ /* 0x000fe200020006ff */
[--C-:B------:R-:W-:Y:S02]  /*6de0*/  HADD2.F32 R72, -RZ, R0.reuse.H0_H0 ;  /* 0x20000000ff487230 */ /* 0x100fe40000004100 */
[C---:B------:R-:W-:Y:S01]  /*6df0*/  FMUL R11, R47.reuse, R11 ;  /* 0x0000000b2f0b7220 */ /* 0x040fe20000400000 */
[----:B------:R-:W-:Y:S01]  /*6e00*/  HADD2.F32 R73, -RZ, R0.H1_H1 ;  /* 0x30000000ff497230 */ /* 0x000fe20000004100 */
[----:B------:R-:W-:Y:S01]  /*6e10*/  F2FP.F16.E4M3.UNPACK_B R0, R87 ;  /* 0x00000057ff00723e */ /* 0x000fe200020006ff */
[--C-:B------:R-:W-:Y:S02]  /*6e20*/  HADD2.F32 R70, -RZ, R2.reuse.H0_H0 ;  /* 0x20000002ff467230 */ /* 0x100fe40000004100 */
[C---:B------:R-:W-:Y:S01]  /*6e30*/  FMUL R15, R47.reuse, R15 ;  /* 0x0000000f2f0f7220 */ /* 0x040fe20000400000 */
[----:B------:R-:W-:Y:S01]  /*6e40*/  HADD2.F32 R71, -RZ, R2.H1_H1 ;  /* 0x30000002ff477230 */ /* 0x000fe20000004100 */
[-C--:B------:R-:W-:Y:S01]  /*6e50*/  F2FP.F16.E4M3.UNPACK_B R2, R86.reuse.H1 ;  /* 0x00000056ff02723e */ /* 0x080fe200030006ff */
[--C-:B------:R-:W-:Y:S02]  /*6e60*/  HADD2.F32 R66, -RZ, R3.reuse.H0_H0 ;  /* 0x20000003ff427230 */ /* 0x100fe40000004100 */
[----:B------:R-:W-:Y:S01]  /*6e70*/  HADD2.F32 R67, -RZ, R3.H1_H1 ;  /* 0x30000003ff437230 */ /* 0x000fe20000004100 */
[----:B------:R-:W-:Y:S01]  /*6e80*/  F2FP.F16.E4M3.UNPACK_B R3, R86 ;  /* 0x00000056ff03723e */ /* 0x000fe200020006ff */
[--C-:B------:R-:W-:Y:S02]  /*6e90*/  HADD2.F32 R78, -RZ, R0.reuse.H0_H0 ;  /* 0x20000000ff4e7230 */ /* 0x100fe40000004100 */
[----:B------:R-:W-:Y:S02]  /*6ea0*/  HADD2.F32 R79, -RZ, R0.H1_H1 ;  /* 0x30000000ff4f7230 */ /* 0x000fe40000004100 */
[C---:B------:R-:W-:Y:S01]  /*6eb0*/  FMUL R0, R47.reuse, R4 ;  /* 0x000000042f007220 */ /* 0x040fe20000400000 */
[--C-:B------:R-:W-:Y:S02]  /*6ec0*/  HADD2.F32 R76, -RZ, R2.reuse.H0_H0 ;  /* 0x20000002ff4c7230 */ /* 0x100fe40000004100 */
[----:B------:R-:W-:Y:S01]  /*6ed0*/  FMUL R4, R47, R8 ;  /* 0x000000082f047220 */ /* 0x000fe20000400000 */
[----:B------:R-:W-:Y:S02]  /*6ee0*/  HADD2.F32 R77, -RZ, R2.H1_H1 ;  /* 0x30000002ff4d7230 */ /* 0x000fe40000004100 */
[----:B------:R-:W-:Y:S01]  /*6ef0*/  FFMA R0, R49, R50, R0 ;  /* 0x0000003231007223 */ /* 0x000fe20000000000 */
[--C-:B------:R-:W-:Y:S02]  /*6f00*/  HADD2.F32 R74, -RZ, R3.reuse.H0_H0 ;  /* 0x20000003ff4a7230 */ /* 0x100fe40000004100 */
[C---:B------:R-:W-:Y:S01]  /*6f10*/  FMUL R2, R47.reuse, R5 ;  /* 0x000000052f027220 */ /* 0x040fe20000400000 */
[----:B------:R-:W-:Y:S02]  /*6f20*/  HADD2.F32 R75, -RZ, R3.H1_H1 ;  /* 0x30000003ff4b7230 */ /* 0x000fe40000004100 */
[C---:B------:R-:W-:Y:S01]  /*6f30*/  FMUL R5, R47.reuse, R9 ;  /* 0x000000092f057220 */ /* 0x040fe20000400000 */
[----:B------:R-:W-:Y:S01]  /*6f40*/  FMUL R8, R47, R12 ;  /* 0x0000000c2f087220 */ /* 0x000fe20000400000 */
[----:B------:R-:W-:Y:S01]  /*6f50*/  FFMA R2, R49, R51, R2 ;  /* 0x0000003331027223 */ /* 0x000fe20000000002 */
[C---:B------:R-:W-:Y:S01]  /*6f60*/  FMUL R9, R47.reuse, R13 ;  /* 0x0000000d2f097220 */ /* 0x040fe20000400000 */
[C---:B------:R-:W-:Y:S01]  /*6f70*/  FMUL R12, R47.reuse, R21 ;  /* 0x000000152f0c7220 */ /* 0x040fe20000400000 */
[C---:B------:R-:W-:Y:S01]  /*6f80*/  FMUL R21, R47.reuse, R30 ;  /* 0x0000001e2f157220 */ /* 0x040fe20000400000 */
[C---:B------:R-:W-:Y:S01]  /*6f90*/  FMUL R13, R47.reuse, R22 ;  /* 0x000000162f0d7220 */ /* 0x040fe20000400000 */
[C---:B------:R-:W-:Y:S01]  /*6fa0*/  FMUL R22, R47.reuse, R31 ;  /* 0x0000001f2f167220 */ /* 0x040fe20000400000 */
        /* <DEDUP_REMOVED lines=8> */
[C---:B------:R-:W-:Y:S01]  /*7030*/  FFMA R6, R49.reuse, R56, R6 ;  /* 0x0000003831067223 */ /* 0x040fe20000000006 */
[C---:B------:R-:W-:Y:S01]  /*7040*/  FFMA R11, R49.reuse, R57, R11 ;  /* 0x00000039310b7223 */ /* 0x040fe2000000000b */
[C---:B------:R-:W-:Y:S01]  /*7050*/  FFMA R8, R49.reuse, R58, R8 ;  /* 0x0000003a31087223 */ /* 0x040fe20000000008 */
[----:B------:R-:W-:Y:S01]  /*7060*/  FFMA R9, R49, R59, R9 ;  /* 0x0000003b31097223 */ /* 0x000fe20000000009 */
[----:B------:R-:W-:Y:S01]  /*7070*/  F2FP.SATFINITE.E4M3.F32.PACK_AB_MERGE_C R52, R7, R3, RZ ;  /* 0x000000030734723e */ /* 0x000fe200048070ff */
[----:B------:R-:W-:Y:S01]  /*7080*/  FFMA R10, R49, R60, R10 ;  /* 0x0000003c310a7223 */ /* 0x000fe2000000000a */
[----:B------:R-:W-:Y:S01]  /*7090*/  F2FP.SATFINITE.E4M3.F32.PACK_AB_MERGE_C R53, R11, R6, RZ ;  /* 0x000000060b35723e */ /* 0x000fe200048070ff */
[----:B------:R-:W-:Y:S01]  /*70a0*/  FFMA R15, R49, R61, R15 ;  /* 0x0000003d310f7223 */ /* 0x000fe2000000000f */
[C---:B------:R-:W-:Y:S01]  /*70b0*/  FMUL R3, R47.reuse, R16 ;  /* 0x000000102f037220 */ /* 0x040fe20000400000 */
[C---:B------:R-:W-:Y:S01]  /*70c0*/  FMUL R6, R47.reuse, R17 ;  /* 0x000000112f067220 */ /* 0x040fe20000400000 */
[----:B------:R-:W-:Y:S01]  /*70d0*/  F2FP.F16.E4M3.UNPACK_B R51, R87.H1 ;  /* 0x00000057ff33723e */ /* 0x000fe200030006ff */
[----:B------:R-:W-:Y:S01]  /*70e0*/  FMUL R11, R47, R20 ;  /* 0x000000142f0b7220 */ /* 0x000fe20000400000 */
[----:B------:R-:W-:Y:S01]  /*70f0*/  F2FP.SATFINITE.E4M3.F32.PACK_AB_MERGE_C R54, R15, R10, RZ ;  /* 0x0000000a0f36723e */ /* 0x000fe200048070ff */
[C---:B------:R-:W-:Y:S01]  /*7100*/  FFMA R3, R49.reuse, R62, R3 ;  /* 0x0000003e31037223 */ /* 0x040fe20000000003 */
[----:B------:R-:W-:Y:S01]  /*7110*/  FFMA R6, R49, R63, R6 ;  /* 0x0000003f31067223 */ /* 0x000fe20000000006 */
[----:B------:R-:W-:Y:S01]  /*7120*/  FMUL R20, R47, R29 ;  /* 0x0000001d2f147220 */ /* 0x000fe20000400000 */
[----:B------:R-:W-:Y:S01]  /*7130*/  F2FP.SATFINITE.E4M3.F32.PACK_AB_MERGE_C R29, R5, R4, R53 ;  /* 0x00000004051d723e */ /* 0x000fe20004807035 */
[----:B------:R-:W-:Y:S01]  /*7140*/  FMUL R10, R47, R19 ;  /* 0x000000132f0a7220 */ /* 0x000fe20000400000 */
[----:B------:R-:W-:Y:S01]  /*7150*/  F2FP.SATFINITE.E4M3.F32.PACK_AB_MERGE_C R30, R9, R8, R54 ;  /* 0x00000008091e723e */ /* 0x000fe20004807036 */
        /* <DEDUP_REMOVED lines=10> */
[----:B------:R-:W-:Y:S01]  /*7200*/  FFMA R14, R49, R69, R14 ;  /* 0x00000045310e7223 */ /* 0x000fe2000000000e */
[----:B------:R-:W-:Y:S01]  /*7210*/  FMUL R18, R47, R27 ;  /* 0x0000001b2f127220 */ /* 0x000fe20000400000 */
[C---:B------:R-:W-:Y:S01]  /*7220*/  FFMA R15, R49.reuse, R70, R15 ;  /* 0x00000046310f7223 */ /* 0x040fe2000000000f */
[C---:B------:R-:W-:Y:S01]  /*7230*/  FFMA R16, R49.reuse, R71, R16 ;  /* 0x0000004731107223 */ /* 0x040fe20000000010 */
[C---:B------:R-:W-:Y:S01]  /*7240*/  FFMA R17, R49.reuse, R72, R17 ;  /* 0x0000004831117223 */ /* 0x040fe20000000011 */
[C---:B------:R-:W-:Y:S01]  /*7250*/  FFMA R18, R49.reuse, R73, R18 ;  /* 0x0000004931127223 */ /* 0x040fe20000000012 */
[----:B------:R-:W-:Y:S01]  /*7260*/  FFMA R19, R49, R74, R19 ;  /* 0x0000004a31137223 */ /* 0x000fe20000000013 */
[----:B------:R-:W-:Y:S01]  /*7270*/  FMUL R23, R47, R32 ;  /* 0x000000202f177220 */ /* 0x000fe20000400000 */
[----:B------:R-:W-:Y:S01]  /*7280*/  FFMA R20, R49, R75, R20 ;  /* 0x0000004b31147223 */ /* 0x000fe20000000014 */
[----:B------:R-:W-:Y:S01]  /*7290*/  FMUL R24, R47, R33 ;  /* 0x000000212f187220 */ /* 0x000fe20000400000 */
[--C-:B------:R-:W-:Y:S02]  /*72a0*/  HADD2.F32 R50, -RZ, R51.reuse.H0_H0 ;  /* 0x20000033ff327230 */ /* 0x100fe40000004100 */
[----:B------:R-:W-:Y:S01]  /*72b0*/  FFMA R21, R49, R76, R21 ;  /* 0x0000004c31157223 */ /* 0x000fe20000000015 */
[----:B------:R-:W-:Y:S02]  /*72c0*/  HADD2.F32 R51, -RZ, R51.H1_H1 ;  /* 0x30000033ff337230 */ /* 0x000fe40000004100 */
[----:B------:R-:W-:Y:S01]  /*72d0*/  FMUL R25, R47, R34 ;  /* 0x000000222f197220 */ /* 0x000fe20000400000 */
[----:B------:R-:W-:Y:S01]  /*72e0*/  FFMA R22, R49, R77, R22 ;  /* 0x0000004d31167223 */ /* 0x000fe20000000016 */
[----:B------:R-:W-:Y:S01]  /*72f0*/  FMUL R26, R47, R35 ;  /* 0x000000232f1a7220 */ /* 0x000fe20000400000 */
[----:B------:R-:W-:Y:S01]  /*7300*/  F2FP.SATFINITE.E4M3.F32.PACK_AB_MERGE_C R7, R10, R7, RZ ;  /* 0x000000070a07723e */ /* 0x000fe200048070ff */
[C---:B------:R-:W-:Y:S01]  /*7310*/  FFMA R23, R49.reuse, R78, R23 ;  /* 0x0000004e31177223 */ /* 0x040fe20000000017 */
[C---:B------:R-:W-:Y:S01]  /*7320*/  FFMA R24, R49.reuse, R79, R24 ;  /* 0x0000004f31187223 */ /* 0x040fe20000000018 */
[C---:B------:R-:W-:Y:S01]  /*7330*/  FFMA R25, R49.reuse, R50, R25 ;  /* 0x0000003231197223 */ /* 0x040fe20000000019 */
[----:B------:R-:W-:Y:S01]  /*7340*/  FFMA R26, R49, R51, R26 ;  /* 0x00000033311a7223 */ /* 0x000fe2000000001a */
[----:B------:R-:W-:Y:S02]  /*7350*/  F2FP.SATFINITE.E4M3.F32.PACK_AB_MERGE_C R28, R2, R0, R52 ;  /* 0x00000000021c723e */ /* 0x000fe40004807034 */
[----:B------:R-:W-:Y:S02]  /*7360*/  F2FP.SATFINITE.E4M3.F32.PACK_AB_MERGE_C R31, R6, R3, R7 ;  /* 0x00000003061f723e */ /* 0x000fe40004807007 */
[----:B------:R-:W-:Y:S02]  /*7370*/  F2FP.SATFINITE.E4M3.F32.PACK_AB_MERGE_C R13, R14, R13, RZ ;  /* 0x0000000d0e0d723e */ /* 0x000fe400048070ff */
[----:B------:R-:W-:Y:S01]  /*7380*/  F2FP.SATFINITE.E4M3.F32.PACK_AB_MERGE_C R17, R18, R17, RZ ;  /* 0x000000111211723e */ /* 0x000fe200048070ff */
[----:B------:R1:W-:Y:S01]  /*7390*/  STS.128 [R100+UR49+0x5200], R28 ;  /* 0x0052001c64007988 */ /* 0x0003e20008000c31 */
[----:B------:R-:W-:Y:S02]  /*73a0*/  F2FP.SATFINITE.E4M3.F32.PACK_AB_MERGE_C R14, R22, R21, RZ ;  /* 0x00000015160e723e */ /* 0x000fe400048070ff */
[----:B------:R-:W-:Y:S02]  /*73b0*/  F2FP.SATFINITE.E4M3.F32.PACK_AB_MERGE_C R25, R26, R25, RZ ;  /* 0x000000191a19723e */ /* 0x000fe400048070ff */
[----:B------:R-:W-:Y:S02]  /*73c0*/  F2FP.SATFINITE.E4M3.F32.PACK_AB_MERGE_C R12, R12, R11, R13 ;  /* 0x0000000b0c0c723e */ /* 0x000fe4000480700d */
[----:B------:R-:W-:Y:S02]  /*73d0*/  F2FP.SATFINITE.E4M3.F32.PACK_AB_MERGE_C R13, R16, R15, R17 ;  /* 0x0000000f100d723e */ /* 0x000fe40004807011 */
        /* <DEDUP_REMOVED lines=13> */
[----:B------:R-:W-:Y:S02]  /*74b0*/  UIADD3 UR8, UP0, UPT, UR52, 0x680, URZ ;  /* 0x0000068034087890 */ /* 0x000fe4000ff1e0ff */
[----:B------:R-:W-:Y:S02]  /*74c0*/  UIADD3 UR5, UPT, UPT, UR41, 0x40, URZ ;  /* 0x0000004029057890 */ /* 0x000fe4000fffe0ff */
[----:B------:R-:W-:Y:S02]  /*74d0*/  UIADD3 UR4, UPT, UPT, UR49, 0x5200, URZ ;  /* 0x0000520031047890 */ /* 0x000fe4000fffe0ff */
[----:B------:R-:W-:Y:S01]  /*74e0*/  UIADD3.X UR9, UPT, UPT, URZ, UR53, URZ, UP0, !UPT ;  /* 0x00000035ff097290 */ /* 0x000fe200087fe4ff */
[----:B------:R-:W-:Y:S01]  /*74f0*/  UMOV UR6, UR42 ;  /* 0x0000002a00067c82 */ /* 0x000fe20008000000 */
[----:B------:R-:W-:Y:S07]  /*7500*/  UMOV UR7, UR36 ;  /* 0x0000002400077c82 */ /* 0x000fee0008000000 */
[----:B------:R2:W-:Y:S01]  /*7510*/  UTMASTG.3D [UR4], [UR8] ;  /* 0x00000004080073b5 */ /* 0x0005e20008010000 */
[----:B------:R0:W-:Y:S01]  /*7520*/  UTMACMDFLUSH ;  /* 0x00000000000079b7 */ /* 0x0001e20000000000 */
[----:B--2---:R-:W-:Y:S04]  /*7530*/  DEPBAR.LE SB0, 0x1 ;  /* 0x000080400000791a */ /* 0x004fe80000000000 */
.L_x_108:
[----:B------:R-:W-:Y:S05]  /*7540*/  BSYNC.RECONVERGENT B0 ;  /* 0x0000000000007941 */ /* 0x000fea0003800200 */
.L_x_107:
        /* <DEDUP_REMOVED lines=15> */
.L_x_112:
[----:B------:R-:W-:Y:S05]  /*7640*/  BSYNC B0 ;  /* 0x0000000000007941 */ /* 0x000fea0003800000 */
.L_x_111:
[----:B------:R-:W-:Y:S01]  /*7650*/  ISETP.NE.AND P0, PT, R116, RZ, PT ;  /* 0x000000ff7400720c */ /* 0x000fe20003f05270 */
[----:B------:R-:W-:Y:S11]  /*7660*/  VIADD R105, R105, 0x1 ;  /* 0x0000000169697836 */ /* 0x000ff60000000000 */
[----:B------:R-:W-:Y:S01]  /*7670*/  @!UPT UIADD3 URZ, UPT, UPT, URZ, URZ, URZ ;  /* 0x000000fffffff290 */ /* 0x000fe2000fffe0ff */
[----:B------:R3:W4:Y:S04]  /*7680*/  @P0 LDS.128 R84, [R2+0x210] ;  /* 0x0002100002540984 */ /* 0x0007280000000c00 */
[----:B------:R1:W1:Y:S01]  /*7690*/  @P0 LDS.128 R80, [R3+UR49+0x200] ;  /* 0x0002003103500984 */ /* 0x0002620008000c00 */
        /* <DEDUP_REMOVED lines=14> */
.L_x_110:
[----:B------:R-:W-:Y:S05]  /*7780*/  BSYNC B1 ;  /* 0x0000000000017941 */ /* 0x000fea0003800000 */
.L_x_109:
[----:B------:R-:W-:Y:S05]  /*7790*/  VIADD R0, R48, 0x80 ;  /* 0x0000008030007836 */ /* 0x000fea0000000000 */
[----:B------:R-:W-:Y:S04]  /*77a0*/  SHF.R.U32.HI R0, RZ, 0x15, R0 ;  /* 0x00000015ff007819 */ /* 0x000fe80000011600 */
[----:B------:R-:W-:Y:S11]  /*77b0*/  LOP3.LUT P0, RZ, R0, 0x3, R101, 0x48, !PT ;  /* 0x0000000300ff7812 */ /* 0x000ff60007804865 */
[----:B------:R-:W-:Y:S02]  /*77c0*/  @!UPT UIADD3 URZ, UPT, UPT, URZ, URZ, URZ ;  /* 0x000000fffffff290 */ /* 0x000fe4000fffe0ff */
[----:B------:R-:W-:Y:S05]  /*77d0*/  @!P0 BRA `(.L_x_114) ;  /* 0x0000000000408947 */ /* 0x000fea0003800000 */
[----:B------:R-:W2:Y:S01]  /*77e0*/  LDCU.64 UR8, c[0x4][0x78] ;  /* 0x01000f00ff0877ac */ /* 0x000ea20008000a00 */
[----:B------:R-:W-:Y:S01]  /*77f0*/  MOV R3, 0x0 ;  /* 0x0000000000037802 */ /* 0x000fe20000000f00 */
[----:B-1----:R-:W-:Y:S02]  /*7800*/  HFMA2 R12, -RZ, RZ, 0, 5.9604644775390625e-08 ;  /* 0x00000001ff0c7431 */ /* 0x002fe400000001ff */
[----:B------:R-:W-:Y:S02]  /*7810*/  IMAD.MOV.U32 R8, RZ, RZ, 0x192 ;  /* 0x00000192ff087424 */ /* 0x000fe400078e00ff */
[----:B------:R-:W-:Y:S01]  /*7820*/  IMAD.MOV.U32 R13, RZ, RZ, RZ ;  /* 0x000000ffff0d7224 */ /* 0x000fe200078e00ff */
[----:B------:R-:W1:Y:S01]  /*7830*/  LDCU.64 UR6, c[0x4][0x80] ;  /* 0x01001000ff0677ac */ /* 0x000e620008000a00 */
[----:B------:R-:W3:Y:S01]  /*7840*/  LDC.64 R2, c[0x4][R3] ;  /* 0x0100000003027b82 */ /* 0x000ee20000000a00 */
[----:B------:R-:W4:Y:S01]  /*7850*/  LDCU.64 UR4, c[0x4][0x18] ;  /* 0x01000300ff0477ac */ /* 0x000f220008000a00 */
[----:B--2---:R-:W-:Y:S01]  /*7860*/  MOV R5, UR9 ;  /* 0x0000000900057c02 */ /* 0x004fe20008000f00 */
[----:B------:R-:W-:Y:S01]  /*7870*/  IMAD.U32 R4, RZ, RZ, UR8 ;  /* 0x00000008ff047e24 */ /* 0x000fe2000f8e00ff */
[----:B-1----:R-:W-:Y:S01]  /*7880*/  MOV R7, UR7 ;  /* 0x0000000700077c02 */ /* 0x002fe20008000f00 */
[----:B------:R-:W-:Y:S01]  /*7890*/  IMAD.U32 R6, RZ, RZ, UR6 ;  /* 0x00000006ff067e24 */ /* 0x000fe2000f8e00ff */
[----:B----4-:R-:W-:Y:S01]  /*78a0*/  MOV R11, UR5 ;  /* 0x00000005000b7c02 */ /* 0x010fe20008000f00 */
[----:B------:R-:W-:Y:S02]  /*78b0*/  IMAD.U32 R10, RZ, RZ, UR4 ;  /* 0x00000004ff0a7e24 */ /* 0x000fe4000f8e00ff */
[----:B------:R-:W-:Y:S07]  /*78c0*/  LEPC R20, `(.L_x_114) ;  /* 0x000000001014794e */ /* 0x000fee0000000000 */
[----:B---3--:R-:W-:Y:S05]  /*78d0*/  CALL.ABS.NOINC R2 ;  /* 0x0000000002007343 */ /* 0x008fea0003c00000 */
.L_x_114:
        /* <DEDUP_REMOVED lines=148> */
[----:B------:R-:W-:Y:S02]  /*8220*/  UIADD3 UR8, UP0, UPT, UR52, 0x680, URZ ;  /* 0x0000068034087890 */ /* 0x000fe4000ff1e0ff */
[----:B------:R-:W-:Y:S02]  /*8230*/  UIADD3 UR5, UPT, UPT, UR41, 0x80, URZ ;  /* 0x0000008029057890 */ /* 0x000fe4000fffe0ff */
[----:B------:R-:W-:Y:S01]  /*8240*/  MOV R109, UR10 ;  /* 0x0000000a006d7c02 */ /* 0x000fe20008000f00 */
[----:B------:R-:W-:Y:S01]  /*8250*/  UIADD3.X UR9, UPT, UPT, URZ, UR53, URZ, UP0, !UPT ;  /* 0x00000035ff097290 */ /* 0x000fe200087fe4ff */
[----:B------:R-:W-:Y:S02]  /*8260*/  UMOV UR6, UR42 ;  /* 0x0000002a00067c82 */ /* 0x000fe40008000000 */
[----:B------:R-:W-:Y:S01]  /*8270*/  R2UR UR4, R109 ;  /* 0x000000006d0472ca */ /* 0x000fe200000e0000 */
[----:B------:R-:W-:Y:S11]  /*8280*/  UMOV UR7, UR36 ;  /* 0x0000002400077c82 */ /* 0x000ff60008000000 */
[----:B------:R-:W-:Y:S01]  /*8290*/  @!UPT UIADD3 URZ, UPT, UPT, URZ, URZ, URZ ;  /* 0x000000fffffff290 */ /* 0x000fe2000fffe0ff */
[----:B------:R2:W-:Y:S01]  /*82a0*/  UTMASTG.3D [UR4], [UR8] ;  /* 0x00000004080073b5 */ /* 0x0005e20008010000 */
[----:B------:R0:W-:Y:S01]  /*82b0*/  UTMACMDFLUSH ;  /* 0x00000000000079b7 */ /* 0x0001e20000000000 */
[----:B--2---:R-:W-:Y:S04]  /*82c0*/  DEPBAR.LE SB0, 0x1 ;  /* 0x000080400000791a */ /* 0x004fe80000000000 */
.L_x_116:
[----:B------:R-:W-:Y:S05]  /*82d0*/  BSYNC.RECONVERGENT B0 ;  /* 0x0000000000007941 */ /* 0x000fea0003800200 */
.L_x_115:
        /* <DEDUP_REMOVED lines=15> */
.L_x_120:
[----:B------:R-:W-:Y:S05]  /*83d0*/  BSYNC B0 ;  /* 0x0000000000007941 */ /* 0x000fea0003800000 */
.L_x_119:
        /* <DEDUP_REMOVED lines=19> */
.L_x_118:
[----:B------:R-:W-:Y:S05]  /*8510*/  BSYNC B1 ;  /* 0x0000000000017941 */ /* 0x000fea0003800000 */
.L_x_117:
        /* <DEDUP_REMOVED lines=21> */
.L_x_122:
[----:B------:R-:W-:Y:S01]  /*8670*/  ISETP.NE.AND P0, PT, R110, RZ, PT ;  /* 0x000000ff6e00720c */ /* 0x000fe20003f05270 */
[----:B------:R-:W-:Y:S05]  /*8680*/  WARPSYNC.ALL ;  /* 0x0000000000007948 */ /* 0x000fea0003800000 */
[----:B------:R-:W-:Y:S01]  /*8690*/  R2UR UR4, R48 ;  /* 0x00000000300472ca */ /* 0x000fe200000e0000 */
[----:B------:R-:W-:Y:S01]  /*86a0*/  BSSY.RECONVERGENT B0, `(.L_x_123) ;  /* 0x000009c000007945 */ /* 0x000fe20003800200 */
[-C--:B------:R-:W-:Y:S02]  /*86b0*/  F2FP.F16.E4M3.UNPACK_B R2, R80.reuse ;  /* 0x00000050ff02723e */ /* 0x080fe400020006ff */
[----:B------:R-:W-:Y:S02]  /*86c0*/  F2FP.F16.E4M3.UNPACK_B R80, R80.H1 ;  /* 0x00000050ff50723e */ /* 0x000fe400030006ff */
[-C--:B------:R-:W-:Y:S01]  /*86d0*/  F2FP.F16.E4M3.UNPACK_B R51, R81.reuse ;  /* 0x00000051ff33723e */ /* 0x080fe200020006ff */
[--C-:B------:R-:W-:Y:S01]  /*86e0*/  HADD2.F32 R0, -RZ, R2.reuse.H0_H0 ;  /* 0x20000002ff007230 */ /* 0x100fe20000004100 */
[----:B------:R-:W-:Y:S01]  /*86f0*/  F2FP.F16.E4M3.UNPACK_B R81, R81.H1 ;  /* 0x00000051ff51723e */ /* 0x000fe200030006ff */
[----:B------:R-:W-:Y:S01]  /*8700*/  HADD2.F32 R2, -RZ, R2.H1_H1 ;  /* 0x30000002ff027230 */ /* 0x000fe20000004100 */
[-C--:B------:R-:W-:Y:S01]  /*8710*/  F2FP.F16.E4M3.UNPACK_B R55, R82.reuse ;  /* 0x00000052ff37723e */ /* 0x080fe200020006ff */
[--C-:B------:R-:W-:Y:S01]  /*8720*/  HADD2.F32 R3, -RZ, R80.reuse.H0_H0 ;  /* 0x20000050ff037230 */ /* 0x100fe20000004100 */
[----:B------:R-:W-:Y:S01]  /*8730*/  F2FP.F16.E4M3.UNPACK_B R82, R82.H1 ;  /* 0x00000052ff52723e */ /* 0x000fe200030006ff */
[----:B-1----:R-:W-:Y:S01]  /*8740*/  LDTM.16dp32bit_t0_t15.x32 R4, tmem[UR4+0xc0] ;  /* 0x0000c004000479ee */ /* 0x002fe20008a80000 */
[----:B------:R-:W1:Y:S01]  /*8750*/  LDTM.16dp32bit_t16_t31.x32 R4, tmem[UR4+0xe0] ;  /* 0x0000e004000479ee */ /* 0x000e620008aa0000 */
[----:B------:R-:W-:Y:S01]  /*8760*/  NOP ;  /* 0x0000000000007918 */ /* 0x000fe20000000000 */
[--C-:B------:R-:W-:Y:S01]  /*8770*/  HADD2.F32 R50, -RZ, R51.reuse.H0_H0 ;  /* 0x20000033ff327230 */ /* 0x100fe20000004100 */
[----:B------:R-:W-:Y:S01]  /*8780*/  R2UR UR5, R113 ;  /* 0x00000000710572ca */ /* 0x000fe200000e0000 */
[----:B------:R-:W-:Y:S01]  /*8790*/  HADD2.F32 R51, -RZ, R51.H1_H1 ;  /* 0x30000033ff337230 */ /* 0x000fe20000004100 */
[----:B------:R-:W-:Y:S01]  /*87a0*/  F2FP.F16.E4M3.UNPACK_B R59, R83 ;  /* 0x00000053ff3b723e */ /* 0x000fe200020006ff */
[--C-:B------:R-:W-:Y:S01]  /*87b0*/  HADD2.F32 R54, -RZ, R55.reuse.H0_H0 ;  /* 0x20000037ff367230 */ /* 0x100fe20000004100 */
[----:B------:R-:W-:Y:S01]  /*87c0*/  F2FP.F16.E4M3.UNPACK_B R63, R84 ;  /* 0x00000054ff3f723e */ /* 0x000fe200020006ff */
[----:B------:R-:W-:Y:S01]  /*87d0*/  HADD2.F32 R55, -RZ, R55.H1_H1 ;  /* 0x30000037ff377230 */ /* 0x000fe20000004100 */
[----:B------:R-:W-:Y:S01]  /*87e0*/  F2FP.F16.E4M3.UNPACK_B R67, R85 ;  /* 0x00000055ff43723e */ /* 0x000fe200020006ff */
[--C-:B------:R-:W-:Y:S01]  /*87f0*/  HADD2.F32 R58, -RZ, R59.reuse.H0_H0 ;  /* 0x2000003bff3a7230 */ /* 0x100fe20000004100 */
[----:B------:R-:W-:Y:S01]  /*8800*/  F2FP.F16.E4M3.UNPACK_B R71, R86 ;  /* 0x00000056ff47723e */ /* 0x000fe200020006ff */
[----:B------:R-:W-:Y:S01]  /*8810*/  HADD2.F32 R59, -RZ, R59.H1_H1 ;  /* 0x3000003bff3b7230 */ /* 0x000fe20000004100 */
[----:B------:R-:W-:Y:S01]  /*8820*/  F2FP.F16.E4M3.UNPACK_B R74, R87 ;  /* 0x00000057ff4a723e */ /* 0x000fe200020006ff */
[--C-:B------:R-:W-:Y:S01]  /*8830*/  HADD2.F32 R62, -RZ, R63.reuse.H0_H0 ;  /* 0x2000003fff3e7230 */ /* 0x100fe20000004100 */
[----:B------:R-:W-:Y:S01]  /*8840*/  F2FP.F16.E4M3.UNPACK_B R83, R83.H1 ;  /* 0x00000053ff53723e */ /* 0x000fe200030006ff */
[----:B------:R-:W-:Y:S01]  /*8850*/  UIADD3 UR5, UPT, UPT, UR5, 0xe0, URZ ;  /* 0x000000e005057890 */ /* 0x000fe2000fffe0ff */
[----:B------:R-:W-:Y:S01]  /*8860*/  HADD2.F32 R63, -RZ, R63.H1_H1 ;  /* 0x3000003fff3f7230 */ /* 0x000fe20000004100 */
[----:B------:R-:W-:Y:S01]  /*8870*/  F2FP.F16.E4M3.UNPACK_B R84, R84.H1 ;  /* 0x00000054ff54723e */ /* 0x000fe200030006ff */
[--C-:B------:R-:W-:Y:S01]  /*8880*/  HADD2.F32 R66, -RZ, R67.reuse.H0_H0 ;  /* 0x20000043ff427230 */ /* 0x100fe20000004100 */
[----:B------:R-:W-:Y:S01]  /*8890*/  UPRMT UR5, UR37, 0x654, UR5 ;  /* 0x0000065425057896 */ /* 0x000fe20008000005 */
[----:B------:R-:W-:Y:S01]  /*88a0*/  HADD2.F32 R67, -RZ, R67.H1_H1 ;  /* 0x30000043ff437230 */ /* 0x000fe20000004100 */
[----:B------:R-:W-:Y:S01]  /*88b0*/  F2FP.F16.E4M3.UNPACK_B R85, R85.H1 ;  /* 0x00000055ff55723e */ /* 0x000fe200030006ff */
[--C-:B------:R-:W-:Y:S02]  /*88c0*/  HADD2.F32 R70, -RZ, R71.reuse.H0_H0 ;  /* 0x20000047ff467230 */ /* 0x100fe40000004100 */
[C---:B-1----:R-:W-:Y:S01]  /*88d0*/  FMUL R4, R47.reuse, R4 ;  /* 0x000000042f047220 */ /* 0x042fe20000400000 */
[C---:B------:R-:W-:Y:S01]  /*88e0*/  FMUL R5, R47.reuse, R5 ;  /* 0x000000052f057220 */ /* 0x040fe20000400000 */
[C---:B------:R-:W-:Y:S01]  /*88f0*/  FMUL R8, R47.reuse, R8 ;  /* 0x000000082f087220 */ /* 0x040fe20000400000 */
[----:B------:R-:W-:Y:S01]  /*8900*/  FMUL R9, R47, R9 ;  /* 0x000000092f097220 */ /* 0x000fe20000400000 */
[C---:B------:R-:W-:Y:S01]  /*8910*/  FFMA R4, R49.reuse, R0, R4 ;  /* 0x0000000031047223 */ /* 0x040fe20000000004 */
[----:B------:R-:W-:Y:S01]  /*8920*/  SYNCS.ARRIVE.TRANS64.RED.A1T0 RZ, [UR5], RZ ;  /* 0x000000ffffff79a7 */ /* 0x000fe20008100405 */
        /* <DEDUP_REMOVED lines=8> */
[----:B------:R-:W-:Y:S02]  /*89b0*/  HADD2.F32 R71, -RZ, R71.H1_H1 ;  /* 0x30000047ff477230 */ /* 0x000fe40000004100 */
[C---:B------:R-:W-:Y:S01]  /*89c0*/  FMUL R25, R47.reuse, R30 ;  /* 0x0000001e2f197220 */ /* 0x040fe20000400000 */
[C---:B------:R-:W-:Y:S01]  /*89d0*/  FMUL R30, R47.reuse, R35 ;  /* 0x000000232f1e7220 */ /* 0x040fe20000400000 */
[----:B------:R-:W-:Y:S02]  /*89e0*/  HADD2.F32 R48, -RZ, R80.H1_H1 ;  /* 0x30000050ff307230 */ /* 0x000fe40000004100 */
[C---:B------:R-:W-:Y:S01]  /*89f0*/  FMUL R6, R47.reuse, R6 ;  /* 0x000000062f067220 */ /* 0x040fe20000400000 */
[C---:B------:R-:W-:Y:S01]  /*8a00*/  FMUL R7, R47.reuse, R7 ;  /* 0x000000072f077220 */ /* 0x040fe20000400000 */
[--C-:B------:R-:W-:Y:S02]  /*8a10*/  HADD2.F32 R52, -RZ, R81.reuse.H0_H0 ;  /* 0x20000051ff347230 */ /* 0x100fe40000004100 */
[----:B------:R-:W-:Y:S01]  /*8a20*/  FMUL R10, R47, R10 ;  /* 0x0000000a2f0a7220 */ /* 0x000fe20000400000 */
[C---:B------:R-:W-:Y:S01]  /*8a30*/  FFMA R6, R49.reuse, R3, R6 ;  /* 0x0000000331067223 */ /* 0x040fe20000000006 */
[----:B------:R-:W-:Y:S02]  /*8a40*/  HADD2.F32 R53, -RZ, R81.H1_H1 ;  /* 0x30000051ff357230 */ /* 0x000fe40000004100 */
[C---:B------:R-:W-:Y:S01]  /*8a50*/  FFMA R7, R49.reuse, R48, R7 ;  /* 0x0000003031077223 */ /* 0x040fe20000000007 */
[C---:B------:R-:W-:Y:S01]  /*8a60*/  FFMA R8, R49.reuse, R50, R8 ;  /* 0x0000003231087223 */ /* 0x040fe20000000008 */
[C---:B------:R-:W-:Y:S01]  /*8a70*/  FFMA R9, R49.reuse, R51, R9 ;  /* 0x0000003331097223 */ /* 0x040fe20000000009 */
[----:B------:R-:W-:Y:S01]  /*8a80*/  FFMA R10, R49, R52, R10 ;  /* 0x00000034310a7223 */ /* 0x000fe2000000000a */
[--C-:B------:R-:W-:Y:S01]  /*8a90*/  HADD2.F32 R48, -RZ, R74.reuse.H0_H0 ;  /* 0x2000004aff307230 */ /* 0x100fe20000004100 */
[----:B------:R-:W-:Y:S01]  /*8aa0*/  F2FP.SATFINITE.E4M3.F32.PACK_AB_MERGE_C R77, R7, R6, RZ ;  /* 0x00000006074d723e */ /* 0x000fe200048070ff */
[C---:B------:R-:W-:Y:S01]  /*8ab0*/  FMUL R7, R47.reuse, R24 ;  /* 0x000000182f077220 */ /* 0x040fe20000400000 */
[C---:B------:R-:W-:Y:S01]  /*8ac0*/  FMUL R24, R47.reuse, R29 ;  /* 0x0000001d2f187220 */ /* 0x040fe20000400000 */
[C---:B------:R-:W-:Y:S01]  /*8ad0*/  FMUL R29, R47.reuse, R34 ;  /* 0x000000222f1d7220 */ /* 0x040fe20000400000 */
[----:B------:R-:W-:Y:S02]  /*8ae0*/  HADD2.F32 R74, -RZ, R74.H1_H1 ;  /* 0x3000004aff4a7230 */ /* 0x000fe40000004100 */
[C---:B------:R-:W-:Y:S01]  /*8af0*/  FMUL R11, R47.reuse, R11 ;  /* 0x0000000b2f0b7220 */ /* 0x040fe20000400000 */
[--C-:B------:R-:W-:Y:S02]  /*8b00*/  HADD2.F32 R56, -RZ, R82.reuse.H0_H0 ;  /* 0x20000052ff387230 */ /* 0x100fe40000004100 */
[----:B------:R-:W-:Y:S01]  /*8b10*/  FMUL R14, R47, R14 ;  /* 0x0000000e2f0e7220 */ /* 0x000fe20000400000 */
[----:B------:R-:W-:Y:S02]  /*8b20*/  HADD2.F32 R57, -RZ, R82.H1_H1 ;  /* 0x30000052ff397230 */ /* 0x000fe40000004100 */
[C---:B------:R-:W-:Y:S01]  /*8b30*/  FFMA R11, R49.reuse, R53, R11 ;  /* 0x00000035310b7223 */ /* 0x040fe2000000000b */
[----:B------:R-:W-:Y:S01]  /*8b40*/  F2FP.F16.E4M3.UNPACK_B R86, R86.H1 ;  /* 0x00000056ff56723e */ /* 0x000fe200030006ff */
[C---:B------:R-:W-:Y:S01]  /*8b50*/  FFMA R12, R49.reuse, R54, R12 ;  /* 0x00000036310c7223 */ /* 0x040fe2000000000c */
[C---:B------:R-:W-:Y:S01]  /*8b60*/  FFMA R13, R49.reuse, R55, R13 ;  /* 0x00000037310d7223 */ /* 0x040fe2000000000d */
[----:B------:R-:W-:Y:S01]  /*8b70*/  F2FP.F16.E4M3.UNPACK_B R87, R87.H1 ;  /* 0x00000057ff57723e */ /* 0x000fe200030006ff */
[----:B------:R-:W-:Y:S01]  /*8b80*/  FFMA R14, R49, R56, R14 ;  /* 0x00000038310e7223 */ /* 0x000fe2000000000e */
[----:B------:R-:W-:Y:S01]  /*8b90*/  F2FP.SATFINITE.E4M3.F32.PACK_AB_MERGE_C R10, R11, R10, RZ ;  /* 0x0000000a0b0a723e */ /* 0x000fe200048070ff */
[C---:B------:R-:W-:Y:S01]  /*8ba0*/  FMUL R15, R47.reuse, R15 ;  /* 0x0000000f2f0f7220 */ /* 0x040fe20000400000 */
[--C-:B------:R-:W-:Y:S02]  /*8bb0*/  HADD2.F32 R60, -RZ, R83.reuse.H0_H0 ;  /* 0x20000053ff3c7230 */ /* 0x100fe40000004100 */
[----:B------:R-:W-:Y:S01]  /*8bc0*/  FMUL R18, R47, R18 ;  /* 0x000000122f127220 */ /* 0x000fe20000400000 */
[----:B------:R-:W-:Y:S02]  /*8bd0*/  HADD2.F32 R61, -RZ, R83.H1_H1 ;  /* 0x30000053ff3d7230 */ /* 0x000fe40000004100 */
[----:B------:R-:W-:Y:S01]  /*8be0*/  FFMA R15, R49, R57, R15 ;  /* 0x00000039310f7223 */ /* 0x000fe2000000000f */
[----:B------:R-:W-:Y:S01]  /*8bf0*/  IADD3 R45, PT, PT, R45, 0x1, RZ ;  /* 0x000000012d2d7810 */ /* 0x000fe20007ffe0ff */
[C---:B------:R-:W-:Y:S01]  /*8c00*/  FFMA R16, R49.reuse, R58, R16 ;  /* 0x0000003a31107223 */ /* 0x040fe20000000010 */
        /* <DEDUP_REMOVED lines=8> */
[C---:B------:R-:W-:Y:S01]  /*8c90*/  FFMA R0, R49.reuse, R62, R0 ;  /* 0x0000003e31007223 */ /* 0x040fe20000000000 */
[C---:B------:R-:W-:Y:S01]  /*8ca0*/  FFMA R2, R49.reuse, R63, R2 ;  /* 0x0000003f31027223 */ /* 0x040fe20000000002 */
[--C-:B------:R-:W-:Y:S02]  /*8cb0*/  HADD2.F32 R68, -RZ, R85.reuse.H0_H0 ;  /* 0x20000055ff447230 */ /* 0x100fe40000004100 */
[----:B------:R-:W-:Y:S01]  /*8cc0*/  FFMA R3, R49, R64, R3 ;  /* 0x0000004031037223 */ /* 0x000fe20000000003 */
[----:B------:R-:W-:Y:S02]  /*8cd0*/  HADD2.F32 R69, -RZ, R85.H1_H1 ;  /* 0x30000055ff457230 */ /* 0x000fe40000004100 */
[C---:B------:R-:W-:Y:S01]  /*8ce0*/  FMUL R21, R47.reuse, R26 ;  /* 0x0000001a2f157220 */ /* 0x040fe20000400000 */
[----:B------:R-:W-:Y:S01]  /*8cf0*/  FMUL R22, R47, R27 ;  /* 0x0000001b2f167220 */ /* 0x000fe20000400000 */
[C---:B------:R-:W-:Y:S01]  /*8d00*/  FFMA R6, R49.reuse, R65, R6 ;  /* 0x0000004131067223 */ /* 0x040fe20000000006 */
[----:B------:R-:W-:Y:S01]  /*8d10*/  FFMA R7, R49, R66, R7 ;  /* 0x0000004231077223 */ /* 0x000fe20000000007 */
[----:B------:R-:W-:Y:S01]  /*8d20*/  FMUL R23, R47, R28 ;  /* 0x0000001c2f177220 */ /* 0x000fe20000400000 */
[C---:B------:R-:W-:Y:S01]  /*8d30*/  FFMA R20, R49.reuse, R67, R20 ;  /* 0x0000004331147223 */ /* 0x040fe20000000014 */
[--C-:B------:R-:W-:Y:S02]  /*8d40*/  HADD2.F32 R72, -RZ, R86.reuse.H0_H0 ;  /* 0x20000056ff487230 */ /* 0x100fe40000004100 */
[C---:B------:R-:W-:Y:S01]  /*8d50*/  FFMA R21, R49.reuse, R68, R21 ;  /* 0x0000004431157223 */ /* 0x040fe20000000015 */
[----:B------:R-:W-:Y:S02]  /*8d60*/  HADD2.F32 R73, -RZ, R86.H1_H1 ;  /* 0x30000056ff497230 */ /* 0x000fe40000004100 */
[----:B------:R-:W-:Y:S01]  /*8d70*/  FFMA R22, R49, R69, R22 ;  /* 0x0000004531167223 */ /* 0x000fe20000000016 */
[C---:B------:R-:W-:Y:S01]  /*8d80*/  FMUL R26, R47.reuse, R31 ;  /* 0x0000001f2f1a7220 */ /* 0x040fe20000400000 */
[----:B------:R-:W-:Y:S01]  /*8d90*/  FMUL R27, R47, R32 ;  /* 0x000000202f1b7220 */ /* 0x000fe20000400000 */
[----:B------:R-:W-:Y:S01]  /*8da0*/  FFMA R23, R49, R70, R23 ;  /* 0x0000004631177223 */ /* 0x000fe20000000017 */
[----:B------:R-:W-:Y:S01]  /*8db0*/  FMUL R28, R47, R33 ;  /* 0x000000212f1c7220 */ /* 0x000fe20000400000 */
[C---:B------:R-:W-:Y:S01]  /*8dc0*/  FFMA R24, R49.reuse, R71, R24 ;  /* 0x0000004731187223 */ /* 0x040fe20000000018 */
[--C-:B------:R-:W-:Y:S02]  /*8dd0*/  HADD2.F32 R75, -RZ, R87.reuse.H0_H0 ;  /* 0x20000057ff4b7230 */ /* 0x100fe40000004100 */
[C---:B------:R-:W-:Y:S01]  /*8de0*/  FFMA R25, R49.reuse, R72, R25 ;  /* 0x0000004831197223 */ /* 0x040fe20000000019 */
[----:B------:R-:W-:Y:S02]  /*8df0*/  HADD2.F32 R76, -RZ, R87.H1_H1 ;  /* 0x30000057ff4c7230 */ /* 0x000fe40000004100 */
[----:B------:R-:W-:Y:S01]  /*8e00*/  FFMA R26, R49, R73, R26 ;  /* 0x00000049311a7223 */ /* 0x000fe2000000001a */
[----:B------:R-:W-:Y:S01]  /*8e10*/  F2FP.SATFINITE.E4M3.F32.PACK_AB_MERGE_C R14, R15, R14, RZ ;  /* 0x0000000e0f0e723e */ /* 0x000fe200048070ff */
[----:B------:R-:W-:Y:S01]  /*8e20*/  FFMA R27, R49, R48, R27 ;  /* 0x00000030311b7223 */ /* 0x000fe2000000001b */
[----:B------:R-:W-:Y:S01]  /*8e30*/  F2FP.SATFINITE.E4M3.F32.PACK_AB_MERGE_C R18, R19, R18, RZ ;  /* 0x000000121312723e */ /* 0x000fe200048070ff */
[C---:B------:R-:W-:Y:S01]  /*8e40*/  FFMA R28, R49.reuse, R74, R28 ;  /* 0x0000004a311c7223 */ /* 0x040fe2000000001c */
[C---:B------:R-:W-:Y:S01]  /*8e50*/  FFMA R29, R49.reuse, R75, R29 ;  /* 0x0000004b311d7223 */ /* 0x040fe2000000001d */
[----:B------:R-:W-:Y:S01]  /*8e60*/  FFMA R30, R49, R76, R30 ;  /* 0x0000004c311e7223 */ /* 0x000fe2000000001e */
[----:B------:R-:W-:Y:S02]  /*8e70*/  F2FP.SATFINITE.E4M3.F32.PACK_AB_MERGE_C R32, R5, R4, R77 ;  /* 0x000000040520723e */ /* 0x000fe4000480704d */
[----:B------:R-:W-:Y:S02]  /*8e80*/  F2FP.SATFINITE.E4M3.F32.PACK_AB_MERGE_C R33, R9, R8, R10 ;  /* 0x000000080921723e */ /* 0x000fe4000480700a */
        /* <DEDUP_REMOVED lines=10> */
[----:B------:R-:W-:Y:S05]  /*8f30*/  F2FP.SATFINITE.E4M3.F32.PACK_AB_MERGE_C R7, R28, R27, R29 ;  /* 0x0000001b1c07723e */ /* 0x000fea000480701d */
        /* <DEDUP_REMOVED lines=18> */
.L_x_124:
[----:B------:R-:W-:Y:S05]  /*9060*/  BSYNC.RECONVERGENT B0 ;  /* 0x0000000000007941 */ /* 0x000fea0003800200 */
.L_x_123:
[----:B------:R-:W-:Y:S01]  /*9070*/  BAR.SYNC.DEFER_BLOCKING 0x1, 0x80 ;  /* 0x0042000000007b1d */ /* 0x000fe20000010000 */
[----:B------:R-:W-:Y:S01]  /*9080*/  ISETP.NE.AND P2, PT, R111, RZ, PT ;  /* 0x000000ff6f00720c */ /* 0x000fe20003f45270 */
[----:B------:R-:W-:Y:S01]  /*9090*/  IMAD.IADD R14, R43, 0x1, R94 ;  /* 0x000000012b0e7824 */ /* 0x000fe200078e025e */
[----:B------:R-:W-:Y:S01]  /*90a0*/  ISETP.NE.AND P0, PT, R112, 0x2, PT ;  /* 0x000000027000780c */ /* 0x000fe20003f05270 */
[----:B------:R-:W-:Y:S01]  /*90b0*/  IMAD.IADD R15, R44, 0x1, R95 ;  /* 0x000000012c0f7824 */ /* 0x000fe200078e025f */
[----:B------:R-:W-:Y:S02]  /*90c0*/  ISETP.NE.AND P1, PT, R45, 0x4, PT ;  /* 0x000000042d00780c */ /* 0x000fe40003f25270 */
[----:B------:R-:W-:Y:S02]  /*90d0*/  SEL R2, RZ, 0x1, P0 ;  /* 0x00000001ff027807 */ /* 0x000fe40000000000 */
[----:B------:R-:W-:Y:S02]  /*90e0*/  SEL R0, RZ, 0x1, P1 ;  /* 0x00000001ff007807 */ /* 0x000fe40000800000 */
[----:B------:R-:W-:Y:S02]  /*90f0*/  LOP3.LUT R106, R106, R2, RZ, 0x3c, !PT ;  /* 0x000000026a6a7212 */ /* 0x000fe400078e3cff */
[----:B------:R-:W-:Y:S02]  /*9100*/  LOP3.LUT R107, R107, R0, RZ, 0x3c, !PT ;  /* 0x000000006b6b7212 */ /* 0x000fe400078e3cff */
[----:B------:R-:W-:Y:S02]  /*9110*/  @P2 R2UR UR36, R103 ;  /* 0x00000000672422ca */ /* 0x000fe400000e0000 */
[----:B------:R-:W-:Y:S02]  /*9120*/  SEL R112, R112, RZ, P0 ;  /* 0x000000ff70707207 */ /* 0x000fe40000000000 */
[----:B------:R-:W-:Y:S01]  /*9130*/  SEL R45, R45, RZ, P1 ;  /* 0x000000ff2d2d7207 */ /* 0x000fe20000800000 */
[----:B------:R-:W-:Y:S10]  /*9140*/  @P2 BRA `(.L_x_125) ;  /* 0xffffffbc00382947 */ /* 0x000ff4000383ffff */
[----:B------:R-:W-:Y:S05]  /*9150*/  EXIT ;  /* 0x000000000000794d */ /* 0x000fea0003800000 */
.L_x_19:
[----:B--2---:R2:W1:Y:S02]  /*9160*/  SYNCS.PHASECHK.TRANS64.TRYWAIT P0, [R2+URZ+0x110], R3 ;  /* 0x00011003020075a7 */ /* 0x00446400080011ff */
[----:B-1----:R-:W-:Y:S05]  /*9170*/  @!P0 NANOSLEEP.SYNCS 0x989680 ;  /* 0x009896800000895d */ /* 0x002fea0003900000 */
[----:B------:R-:W1:Y:S02]  /*9180*/  @!P0 SYNCS.PHASECHK.TRANS64 P0, [R2+URZ+0x110], R3 ;  /* 0x00011003020085a7 */ /* 0x000e6400080010ff */
[----:B-1----:R-:W-:Y:S05]  /*9190*/  @!P0 BRA `(.L_x_19) ;  /* 0xfffffffc00f08947 */ /* 0x002fea000383ffff */
[----:B------:R-:W-:Y:S05]  /*91a0*/  BRA `(.L_x_126) ;  /* 0xffffff8400147947 */ /* 0x000fea000383ffff */
.L_x_22:
[----:B-1----:R-:W-:-:S07]  /*91b0*/  MOV R2, UR33 ;  /* 0x0000002100027c02 */ /* 0x002fce0008000f00 */
.L_x_127:
[----:B-1----:R1:W2:Y:S02]  /*91c0*/  SYNCS.PHASECHK.TRANS64.TRYWAIT P0, [R2+URZ+0x28], R4 ;  /* 0x00002804020075a7 */ /* 0x0022a400080011ff */
[----:B--2---:R-:W-:Y:S05]  /*91d0*/  @!P0 NANOSLEEP.SYNCS 0x989680 ;  /* 0x009896800000895d */ /* 0x004fea0003900000 */
[----:B------:R-:W2:Y:S02]  /*91e0*/  @!P0 SYNCS.PHASECHK.TRANS64 P0, [R2+URZ+0x28], R4 ;  /* 0x00002804020085a7 */ /* 0x000ea400080010ff */
[----:B--2---:R-:W-:Y:S05]  /*91f0*/  @!P0 BRA `(.L_x_127) ;  /* 0xfffffffc00f08947 */ /* 0x004fea000383ffff */
[----:B------:R-:W-:Y:S05]  /*9200*/  BRA `(.L_x_21) ;  /* 0xffffff8400687947 */ /* 0x000fea000383ffff */
.L_x_28:
[----:B-1----:R-:W-:-:S07]  /*9210*/  MOV R2, UR25 ;  /* 0x0000001900027c02 */ /* 0x002fce0008000f00 */
.L_x_128:
[----:B-1----:R1:W2:Y:S02]  /*9220*/  SYNCS.PHASECHK.TRANS64.TRYWAIT P0, [R2+URZ+0x28], R4 ;  /* 0x00002804020075a7 */ /* 0x0022a400080011ff */
[----:B--2---:R-:W-:Y:S05]  /*9230*/  @!P0 NANOSLEEP.SYNCS 0x989680 ;  /* 0x009896800000895d */ /* 0x004fea0003900000 */
[----:B------:R-:W2:Y:S02]  /*9240*/  @!P0 SYNCS.PHASECHK.TRANS64 P0, [R2+URZ+0x28], R4 ;  /* 0x00002804020085a7 */ /* 0x000ea400080010ff */
[----:B--2---:R-:W-:Y:S05]  /*9250*/  @!P0 BRA `(.L_x_128) ;  /* 0xfffffffc00f08947 */ /* 0x004fea000383ffff */
[----:B------:R-:W-:Y:S05]  /*9260*/  BRA `(.L_x_27) ;  /* 0xffffff8800287947 */ /* 0x000fea000383ffff */
.L_x_32:
[----:B-1----:R1:W2:Y:S02]  /*9270*/  SYNCS.PHASECHK.TRANS64.TRYWAIT P0, [R2+URZ+0xa0], R3 ;  /* 0x0000a003020075a7 */ /* 0x0022a400080011ff */
[----:B--2---:R-:W-:Y:S05]  /*9280*/  @!P0 NANOSLEEP.SYNCS 0x989680 ;  /* 0x009896800000895d */ /* 0x004fea0003900000 */
[----:B------:R-:W2:Y:S02]  /*9290*/  @!P0 SYNCS.PHASECHK.TRANS64 P0, [R2+URZ+0xa0], R3 ;  /* 0x0000a003020085a7 */ /* 0x000ea400080010ff */
[----:B--2---:R-:W-:Y:S05]  /*92a0*/  @!P0 BRA `(.L_x_32) ;  /* 0xfffffffc00f08947 */ /* 0x004fea000383ffff */
[----:B------:R-:W-:Y:S05]  /*92b0*/  BRA `(.L_x_129) ;  /* 0xffffff8800cc7947 */ /* 0x000fea000383ffff */
.L_x_36:
[----:B----4-:R-:W-:-:S07]  /*92c0*/  MOV R0, UR5 ;  /* 0x0000000500007c02 */ /* 0x010fce0008000f00 */
.L_x_130:
[----:B-1----:R1:W2:Y:S02]  /*92d0*/  SYNCS.PHASECHK.TRANS64.TRYWAIT P0, [R0+URZ], R2 ;  /* 0x00000002000075a7 */ /* 0x0022a400080011ff */
[----:B--2---:R-:W-:Y:S05]  /*92e0*/  @!P0 NANOSLEEP.SYNCS 0x989680 ;  /* 0x009896800000895d */ /* 0x004fea0003900000 */
[----:B------:R-:W2:Y:S02]  /*92f0*/  @!P0 SYNCS.PHASECHK.TRANS64 P0, [R0+URZ], R2 ;  /* 0x00000002000085a7 */ /* 0x000ea400080010ff */
[----:B--2---:R-:W-:Y:S05]  /*9300*/  @!P0 BRA `(.L_x_130) ;  /* 0xfffffffc00f08947 */ /* 0x004fea000383ffff */
[----:B------:R-:W-:Y:S05]  /*9310*/  BRA `(.L_x_131) ;  /* 0xffffff90003c7947 */ /* 0x000fea000383ffff */
.L_x_37:
[----:B----4-:R-:W-:-:S07]  /*9320*/  MOV R0, UR5 ;  /* 0x0000000500007c02 */ /* 0x010fce0008000f00 */
.L_x_132:
[----:B-1----:R1:W2:Y:S02]  /*9330*/  SYNCS.PHASECHK.TRANS64.TRYWAIT P0, [R0+URZ], R3 ;  /* 0x00000003000075a7 */ /* 0x0022a400080011ff */
[----:B--2---:R-:W-:Y:S05]  /*9340*/  @!P0 NANOSLEEP.SYNCS 0x989680 ;  /* 0x009896800000895d */ /* 0x004fea0003900000 */
[----:B------:R-:W2:Y:S02]  /*9350*/  @!P0 SYNCS.PHASECHK.TRANS64 P0, [R0+URZ], R3 ;  /* 0x00000003000085a7 */ /* 0x000ea400080010ff */
[----:B--2---:R-:W-:Y:S05]  /*9360*/  @!P0 BRA `(.L_x_132) ;  /* 0xfffffffc00f08947 */ /* 0x004fea000383ffff */
[----:B------:R-:W-:Y:S05]  /*9370*/  BRA `(.L_x_133) ;  /* 0xffffff9000487947 */ /* 0x000fea000383ffff */
.L_x_38:
[----:B----4-:R-:W-:-:S07]  /*9380*/  MOV R0, UR5 ;  /* 0x0000000500007c02 */ /* 0x010fce0008000f00 */
.L_x_134:
[----:B-1----:R1:W2:Y:S02]  /*9390*/  SYNCS.PHASECHK.TRANS64.TRYWAIT P0, [R0+URZ], R3 ;  /* 0x00000003000075a7 */ /* 0x0022a400080011ff */
[----:B--2---:R-:W-:Y:S05]  /*93a0*/  @!P0 NANOSLEEP.SYNCS 0x989680 ;  /* 0x009896800000895d */ /* 0x004fea0003900000 */
[----:B------:R-:W2:Y:S02]  /*93b0*/  @!P0 SYNCS.PHASECHK.TRANS64 P0, [R0+URZ], R3 ;  /* 0x00000003000085a7 */ /* 0x000ea400080010ff */
[----:B--2---:R-:W-:Y:S05]  /*93c0*/  @!P0 BRA `(.L_x_134) ;  /* 0xfffffffc00f08947 */ /* 0x004fea000383ffff */
[----:B------:R-:W-:Y:S05]  /*93d0*/  BRA `(.L_x_135) ;  /* 0xffffff9000547947 */ /* 0x000fea000383ffff */
.L_x_39:
[----:B----4-:R-:W-:-:S07]  /*93e0*/  MOV R0, UR5 ;  /* 0x0000000500007c02 */ /* 0x010fce0008000f00 */
.L_x_136:
[----:B-1----:R1:W2:Y:S02]  /*93f0*/  SYNCS.PHASECHK.TRANS64.TRYWAIT P0, [R0+URZ], R3 ;  /* 0x00000003000075a7 */ /* 0x0022a400080011ff */
[----:B--2---:R-:W-:Y:S05]  /*9400*/  @!P0 NANOSLEEP.SYNCS 0x989680 ;  /* 0x009896800000895d */ /* 0x004fea0003900000 */
[----:B------:R-:W2:Y:S02]  /*9410*/  @!P0 SYNCS.PHASECHK.TRANS64 P0, [R0+URZ], R3 ;  /* 0x00000003000085a7 */ /* 0x000ea400080010ff */
[----:B--2---:R-:W-:Y:S05]  /*9420*/  @!P0 BRA `(.L_x_136) ;  /* 0xfffffffc00f08947 */ /* 0x004fea000383ffff */
[----:B------:R-:W-:Y:S05]  /*9430*/  BRA `(.L_x_137) ;  /* 0xffffff9000607947 */ /* 0x000fea000383ffff */
.L_x_42:
[----:B-1----:R1:W2:Y:S02]  /*9440*/  SYNCS.PHASECHK.TRANS64.TRYWAIT P0, [R0+URZ+0x100], R4 ;  /* 0x00010004000075a7 */ /* 0x0022a400080011ff */
[----:B--2---:R-:W-:Y:S05]  /*9450*/  @!P0 NANOSLEEP.SYNCS 0x989680 ;  /* 0x009896800000895d */ /* 0x004fea0003900000 */
[----:B------:R-:W2:Y:S02]  /*9460*/  @!P0 SYNCS.PHASECHK.TRANS64 P0, [R0+URZ+0x100], R4 ;  /* 0x00010004000085a7 */ /* 0x000ea400080010ff */
[----:B--2---:R-:W-:Y:S05]  /*9470*/  @!P0 BRA `(.L_x_42) ;  /* 0xfffffffc00f08947 */ /* 0x004fea000383ffff */
[----:B------:R-:W-:Y:S05]  /*9480*/  BRA `(.L_x_138) ;  /* 0xffffff9000bc7947 */ /* 0x000fea000383ffff */
.L_x_43:
[----:B------:R-:W-:-:S07]  /*9490*/  MOV R0, UR5 ;  /* 0x0000000500007c02 */ /* 0x000fce0008000f00 */
.L_x_139:
[----:B-1----:R1:W2:Y:S02]  /*94a0*/  SYNCS.PHASECHK.TRANS64.TRYWAIT P0, [R0+URZ+0xb0], R5 ;  /* 0x0000b005000075a7 */ /* 0x0022a400080011ff */
[----:B--2---:R-:W-:Y:S05]  /*94b0*/  @!P0 NANOSLEEP.SYNCS 0x989680 ;  /* 0x009896800000895d */ /* 0x004fea0003900000 */
[----:B------:R-:W2:Y:S02]  /*94c0*/  @!P0 SYNCS.PHASECHK.TRANS64 P0, [R0+URZ+0xb0], R5 ;  /* 0x0000b005000085a7 */ /* 0x000ea400080010ff */
[----:B--2---:R-:W-:Y:S05]  /*94d0*/  @!P0 BRA `(.L_x_139) ;  /* 0xfffffffc00f08947 */ /* 0x004fea000383ffff */
[----:B------:R-:W-:Y:S05]  /*94e0*/  BRA `(.L_x_140) ;  /* 0xffffff9000cc7947 */ /* 0x000fea000383ffff */
.L_x_44:
[----:B-1----:R1:W2:Y:S02]  /*94f0*/  SYNCS.PHASECHK.TRANS64.TRYWAIT P1, [R0+URZ+0xa0], R4 ;  /* 0x0000a004000075a7 */ /* 0x0022a400080211ff */
[----:B--2---:R-:W-:Y:S05]  /*9500*/  @!P1 NANOSLEEP.SYNCS 0x989680 ;  /* 0x009896800000995d */ /* 0x004fea0003900000 */
[----:B------:R-:W2:Y:S02]  /*9510*/  @!P1 SYNCS.PHASECHK.TRANS64 P1, [R0+URZ+0xa0], R4 ;  /* 0x0000a004000095a7 */ /* 0x000ea400080210ff */
[----:B--2---:R-:W-:Y:S05]  /*9520*/  @!P1 BRA `(.L_x_44) ;  /* 0xfffffffc00f09947 */ /* 0x004fea000383ffff */
[----:B------:R-:W-:Y:S05]  /*9530*/  BRA `(.L_x_141) ;  /* 0xffffff9000fc7947 */ /* 0x000fea000383ffff */
.L_x_47:
[----:B------:R-:W-:-:S07]  /*9540*/  MOV R0, UR5 ;  /* 0x0000000500007c02 */ /* 0x000fce0008000f00 */
.L_x_142:
[----:B-1----:R1:W2:Y:S02]  /*9550*/  SYNCS.PHASECHK.TRANS64.TRYWAIT P0, [R0+URZ+0xb0], R2 ;  /* 0x0000b002000075a7 */ /* 0x0022a400080011ff */
[----:B--2---:R-:W-:Y:S05]  /*9560*/  @!P0 NANOSLEEP.SYNCS 0x989680 ;  /* 0x009896800000895d */ /* 0x004fea0003900000 */
[----:B------:R-:W2:Y:S02]  /*9570*/  @!P0 SYNCS.PHASECHK.TRANS64 P0, [R0+URZ+0xb0], R2 ;  /* 0x0000b002000085a7 */ /* 0x000ea400080010ff */
[----:B--2---:R-:W-:Y:S05]  /*9580*/  @!P0 BRA `(.L_x_142) ;  /* 0xfffffffc00f08947 */ /* 0x004fea000383ffff */
[----:B------:R-:W-:Y:S05]  /*9590*/  BRA `(.L_x_46) ;  /* 0xffffff9400507947 */ /* 0x000fea000383ffff */
.L_x_54:
[----:B-1----:R1:W2:Y:S02]  /*95a0*/  SYNCS.PHASECHK.TRANS64.TRYWAIT P1, [R0+URZ+0xa0], R2 ;  /* 0x0000a002000075a7 */ /* 0x0022a400080211ff */
[----:B--2---:R-:W-:Y:S05]  /*95b0*/  @!P1 NANOSLEEP.SYNCS 0x989680 ;  /* 0x009896800000995d */ /* 0x004fea0003900000 */
[----:B------:R-:W2:Y:S02]  /*95c0*/  @!P1 SYNCS.PHASECHK.TRANS64 P1, [R0+URZ+0xa0], R2 ;  /* 0x0000a002000095a7 */ /* 0x000ea400080210ff */
[----:B--2---:R-:W-:Y:S05]  /*95d0*/  @!P1 BRA `(.L_x_54) ;  /* 0xfffffffc00f09947 */ /* 0x004fea000383ffff */
[----:B------:R-:W-:Y:S05]  /*95e0*/  BRA `(.L_x_143) ;  /* 0xffffff9800c07947 */ /* 0x000fea000383ffff */
.L_x_55:
[----:B------:R-:W-:-:S07]  /*95f0*/  MOV R2, UR7 ;  /* 0x0000000700027c02 */ /* 0x000fce0008000f00 */
.L_x_144:
[----:B-1----:R1:W2:Y:S02]  /*9600*/  SYNCS.PHASECHK.TRANS64.TRYWAIT P0, [R2+URZ+0xe0], R0 ;  /* 0x0000e000020075a7 */ /* 0x0022a400080011ff */
[----:B--2---:R-:W-:Y:S05]  /*9610*/  @!P0 NANOSLEEP.SYNCS 0x989680 ;  /* 0x009896800000895d */ /* 0x004fea0003900000 */
[----:B------:R-:W2:Y:S02]  /*9620*/  @!P0 SYNCS.PHASECHK.TRANS64 P0, [R2+URZ+0xe0], R0 ;  /* 0x0000e000020085a7 */ /* 0x000ea400080010ff */
[----:B--2---:R-:W-:Y:S05]  /*9630*/  @!P0 BRA `(.L_x_144) ;  /* 0xfffffffc00f08947 */ /* 0x004fea000383ffff */
[----:B------:R-:W-:Y:S05]  /*9640*/  BRA `(.L_x_145) ;  /* 0xffffff9c00107947 */ /* 0x000fea000383ffff */
.L_x_58:
[----:B------:R-:W-:Y:S07]  /*9650*/  MOV R0, UR6 ;  /* 0x0000000600007c02 */ /* 0x000fee0008000f00 */
.L_x_146:
[----:B-1----:R1:W2:Y:S02]  /*9660*/  SYNCS.PHASECHK.TRANS64.TRYWAIT P0, [R0+URZ], R2 ;  /* 0x00000002000075a7 */ /* 0x0022a400080011ff */
[----:B--2---:R-:W-:Y:S05]  /*9670*/  @!P0 NANOSLEEP.SYNCS 0x989680 ;  /* 0x009896800000895d */ /* 0x004fea0003900000 */
[----:B------:R-:W2:Y:S02]  /*9680*/  @!P0 SYNCS.PHASECHK.TRANS64 P0, [R0+URZ], R2 ;  /* 0x00000002000085a7 */ /* 0x000ea400080010ff */
[----:B--2---:R-:W-:Y:S05]  /*9690*/  @!P0 BRA `(.L_x_146) ;  /* 0xfffffffc00f08947 */ /* 0x004fea000383ffff */
[----:B------:R-:W-:Y:S05]  /*96a0*/  BRA `(.L_x_57) ;  /* 0xffffff9c002c7947 */ /* 0x000fea000383ffff */
.L_x_61:
[----:B------:R-:W-:-:S07]  /*96b0*/  MOV R0, UR6 ;  /* 0x0000000600007c02 */ /* 0x000fce0008000f00 */
.L_x_147:
[----:B--2---:R2:W4:Y:S02]  /*96c0*/  SYNCS.PHASECHK.TRANS64.TRYWAIT P0, [R0+URZ], R2 ;  /* 0x00000002000075a7 */ /* 0x00452400080011ff */
[----:B----4-:R-:W-:Y:S05]  /*96d0*/  @!P0 NANOSLEEP.SYNCS 0x989680 ;  /* 0x009896800000895d */ /* 0x010fea0003900000 */
[----:B------:R-:W4:Y:S02]  /*96e0*/  @!P0 SYNCS.PHASECHK.TRANS64 P0, [R0+URZ], R2 ;  /* 0x00000002000085a7 */ /* 0x000f2400080010ff */
[----:B----4-:R-:W-:Y:S05]  /*96f0*/  @!P0 BRA `(.L_x_147) ;  /* 0xfffffffc00f08947 */ /* 0x010fea000383ffff */
[----:B------:R-:W-:Y:S05]  /*9700*/  BRA `(.L_x_148) ;  /* 0xffffffa000087947 */ /* 0x000fea000383ffff */
.L_x_62:
[----:B------:R-:W-:-:S07]  /*9710*/  MOV R0, UR6 ;  /* 0x0000000600007c02 */ /* 0x000fce0008000f00 */
.L_x_149:
[----:B-1----:R1:W2:Y:S02]  /*9720*/  SYNCS.PHASECHK.TRANS64.TRYWAIT P0, [R0+URZ], R3 ;  /* 0x00000003000075a7 */ /* 0x0022a400080011ff */
[----:B--2---:R-:W-:Y:S05]  /*9730*/  @!P0 NANOSLEEP.SYNCS 0x989680 ;  /* 0x009896800000895d */ /* 0x004fea0003900000 */
[----:B------:R-:W2:Y:S02]  /*9740*/  @!P0 SYNCS.PHASECHK.TRANS64 P0, [R0+URZ], R3 ;  /* 0x00000003000085a7 */ /* 0x000ea400080010ff */
[----:B--2---:R-:W-:Y:S05]  /*9750*/  @!P0 BRA `(.L_x_149) ;  /* 0xfffffffc00f08947 */ /* 0x004fea000383ffff */
[----:B------:R-:W-:Y:S05]  /*9760*/  BRA `(.L_x_150) ;  /* 0xffffffa000147947 */ /* 0x000fea000383ffff */
.L_x_63:
[----:B------:R-:W-:-:S07]  /*9770*/  MOV R0, UR6 ;  /* 0x0000000600007c02 */ /* 0x000fce0008000f00 */
.L_x_151:
[----:B-1----:R1:W2:Y:S02]  /*9780*/  SYNCS.PHASECHK.TRANS64.TRYWAIT P0, [R0+URZ], R3 ;  /* 0x00000003000075a7 */ /* 0x0022a400080011ff */
[----:B--2---:R-:W-:Y:S05]  /*9790*/  @!P0 NANOSLEEP.SYNCS 0x989680 ;  /* 0x009896800000895d */ /* 0x004fea0003900000 */
[----:B------:R-:W2:Y:S02]  /*97a0*/  @!P0 SYNCS.PHASECHK.TRANS64 P0, [R0+URZ], R3 ;  /* 0x00000003000085a7 */ /* 0x000ea400080010ff */
[----:B--2---:R-:W-:Y:S05]  /*97b0*/  @!P0 BRA `(.L_x_151) ;  /* 0xfffffffc00f08947 */ /* 0x004fea000383ffff */
[----:B------:R-:W-:Y:S05]  /*97c0*/  BRA `(.L_x_152) ;  /* 0xffffffa000207947 */ /* 0x000fea000383ffff */
.L_x_64:
[----:B-1----:R-:W-:-:S07]  /*97d0*/  MOV R0, UR7 ;  /* 0x0000000700007c02 */ /* 0x002fce0008000f00 */
.L_x_153:
[----:B-1----:R1:W2:Y:S02]  /*97e0*/  SYNCS.PHASECHK.TRANS64.TRYWAIT P0, [R0+URZ], R2 ;  /* 0x00000002000075a7 */ /* 0x0022a400080011ff */
[----:B--2---:R-:W-:Y:S05]  /*97f0*/  @!P0 NANOSLEEP.SYNCS 0x989680 ;  /* 0x009896800000895d */ /* 0x004fea0003900000 */
[----:B------:R-:W2:Y:S02]  /*9800*/  @!P0 SYNCS.PHASECHK.TRANS64 P0, [R0+URZ], R2 ;  /* 0x00000002000085a7 */ /* 0x000ea400080010ff */
[----:B--2---:R-:W-:Y:S05]  /*9810*/  @!P0 BRA `(.L_x_153) ;  /* 0xfffffffc00f08947 */ /* 0x004fea000383ffff */
[----:B------:R-:W-:Y:S05]  /*9820*/  BRA `(.L_x_154) ;  /* 0xffffffa0002c7947 */ /* 0x000fea000383ffff */
.L_x_69:
[----:B--2---:R2:W3:Y:S02]  /*9830*/  SYNCS.PHASECHK.TRANS64.TRYWAIT P0, [R0+URZ+0xa0], R2 ;  /* 0x0000a002000075a7 */ /* 0x0044e400080011ff */
[----:B---3--:R-:W-:Y:S05]  /*9840*/  @!P0 NANOSLEEP.SYNCS 0x989680 ;  /* 0x009896800000895d */ /* 0x008fea0003900000 */
[----:B------:R-:W3:Y:S02]  /*9850*/  @!P0 SYNCS.PHASECHK.TRANS64 P0, [R0+URZ+0xa0], R2 ;  /* 0x0000a002000085a7 */ /* 0x000ee400080010ff */
[----:B---3--:R-:W-:Y:S05]  /*9860*/  @!P0 BRA `(.L_x_69) ;  /* 0xfffffffc00f08947 */ /* 0x008fea000383ffff */
[----:B------:R-:W-:Y:S05]  /*9870*/  BRA `(.L_x_155) ;  /* 0xffffffa400387947 */ /* 0x000fea000383ffff */
.L_x_72:
[----:B------:R-:W-:Y:S07]  /*9880*/  MOV R0, UR7 ;  /* 0x0000000700007c02 */ /* 0x000fee0008000f00 */
.L_x_156:
[----:B--2---:R2:W3:Y:S02]  /*9890*/  SYNCS.PHASECHK.TRANS64.TRYWAIT P0, [R0+URZ+0x98], R2 ;  /* 0x00009802000075a7 */ /* 0x0044e400080011ff */
[----:B---3--:R-:W-:Y:S05]  /*98a0*/  @!P0 NANOSLEEP.SYNCS 0x989680 ;  /* 0x009896800000895d */ /* 0x008fea0003900000 */
[----:B------:R-:W3:Y:S02]  /*98b0*/  @!P0 SYNCS.PHASECHK.TRANS64 P0, [R0+URZ+0x98], R2 ;  /* 0x00009802000085a7 */ /* 0x000ee400080010ff */
[----:B---3--:R-:W-:Y:S05]  /*98c0*/  @!P0 BRA `(.L_x_156) ;  /* 0xfffffffc00f08947 */ /* 0x008fea000383ffff */
[----:B------:R-:W-:Y:S05]  /*98d0*/  BRA `(.L_x_71) ;  /* 0xffffffa800187947 */ /* 0x000fea000383ffff */
.L_x_75:
[----:B------:R-:W-:Y:S07]  /*98e0*/  MOV R0, UR7 ;  /* 0x0000000700007c02 */ /* 0x000fee0008000f00 */
.L_x_157:
[----:B-1----:R1:W2:Y:S02]  /*98f0*/  SYNCS.PHASECHK.TRANS64.TRYWAIT P0, [R0+URZ+0x70], R14 ;  /* 0x0000700e000075a7 */ /* 0x0022a400080011ff */
[----:B--2---:R-:W-:Y:S05]  /*9900*/  @!P0 NANOSLEEP.SYNCS 0x989680 ;  /* 0x009896800000895d */ /* 0x004fea0003900000 */
[----:B------:R-:W2:Y:S02]  /*9910*/  @!P0 SYNCS.PHASECHK.TRANS64 P0, [R0+URZ+0x70], R14 ;  /* 0x0000700e000085a7 */ /* 0x000ea400080010ff */
[----:B--2---:R-:W-:Y:S05]  /*9920*/  @!P0 BRA `(.L_x_157) ;  /* 0xfffffffc00f08947 */ /* 0x004fea000383ffff */
[----:B------:R-:W-:Y:S05]  /*9930*/  BRA `(.L_x_158) ;  /* 0xffffffa800907947 */ /* 0x000fea000383ffff */
.L_x_76:
[----:B------:R-:W-:Y:S07]  /*9940*/  MOV R0, UR7 ;  /* 0x0000000700007c02 */ /* 0x000fee0008000f00 */
.L_x_159:
[----:B-1----:R1:W2:Y:S02]  /*9950*/  SYNCS.PHASECHK.TRANS64.TRYWAIT P0, [R0+URZ+0x78], R14 ;  /* 0x0000780e000075a7 */ /* 0x0022a400080011ff */
[----:B--2---:R-:W-:Y:S05]  /*9960*/  @!P0 NANOSLEEP.SYNCS 0x989680 ;  /* 0x009896800000895d */ /* 0x004fea0003900000 */
[----:B------:R-:W2:Y:S02]  /*9970*/  @!P0 SYNCS.PHASECHK.TRANS64 P0, [R0+URZ+0x78], R14 ;  /* 0x0000780e000085a7 */ /* 0x000ea400080010ff */
[----:B--2---:R-:W-:Y:S05]  /*9980*/  @!P0 BRA `(.L_x_159) ;  /* 0xfffffffc00f08947 */ /* 0x004fea000383ffff */
[----:B------:R-:W-:Y:S05]  /*9990*/  BRA `(.L_x_160) ;  /* 0xffffffa800c87947 */ /* 0x000fea000383ffff */
.L_x_77:
[----:B------:R-:W-:Y:S07]  /*99a0*/  MOV R0, UR7 ;  /* 0x0000000700007c02 */ /* 0x000fee0008000f00 */
.L_x_161:
[----:B-1----:R1:W2:Y:S02]  /*99b0*/  SYNCS.PHASECHK.TRANS64.TRYWAIT P0, [R0+URZ+0x80], R14 ;  /* 0x0000800e000075a7 */ /* 0x0022a400080011ff */
[----:B--2---:R-:W-:Y:S05]  /*99c0*/  @!P0 NANOSLEEP.SYNCS 0x989680 ;  /* 0x009896800000895d */ /* 0x004fea0003900000 */
[----:B------:R-:W2:Y:S02]  /*99d0*/  @!P0 SYNCS.PHASECHK.TRANS64 P0, [R0+URZ+0x80], R14 ;  /* 0x0000800e000085a7 */ /* 0x000ea400080010ff */
[----:B--2---:R-:W-:Y:S05]  /*99e0*/  @!P0 BRA `(.L_x_161) ;  /* 0xfffffffc00f08947 */ /* 0x004fea000383ffff */
[----:B------:R-:W-:Y:S05]  /*99f0*/  BRA `(.L_x_162) ;  /* 0xffffffac000c7947 */ /* 0x000fea000383ffff */
.L_x_78:
[----:B------:R-:W-:Y:S07]  /*9a00*/  MOV R0, UR7 ;  /* 0x0000000700007c02 */ /* 0x000fee0008000f00 */
.L_x_163:
[----:B-1----:R1:W2:Y:S02]  /*9a10*/  SYNCS.PHASECHK.TRANS64.TRYWAIT P0, [R0+URZ+0x88], R14 ;  /* 0x0000880e000075a7 */ /* 0x0022a400080011ff */
[----:B--2---:R-:W-:Y:S05]  /*9a20*/  @!P0 NANOSLEEP.SYNCS 0x989680 ;  /* 0x009896800000895d */ /* 0x004fea0003900000 */
[----:B------:R-:W2:Y:S02]  /*9a30*/  @!P0 SYNCS.PHASECHK.TRANS64 P0, [R0+URZ+0x88], R14 ;  /* 0x0000880e000085a7 */ /* 0x000ea400080010ff */
[----:B--2---:R-:W-:Y:S05]  /*9a40*/  @!P0 BRA `(.L_x_163) ;  /* 0xfffffffc00f08947 */ /* 0x004fea000383ffff */
[----:B------:R-:W-:Y:S05]  /*9a50*/  BRA `(.L_x_164) ;  /* 0xffffffac00907947 */ /* 0x000fea000383ffff */
.L_x_80:
[----:B------:R-:W-:-:S07]  /*9a60*/  MOV R0, UR7 ;  /* 0x0000000700007c02 */ /* 0x000fce0008000f00 */
.L_x_165:
[----:B-1----:R1:W3:Y:S02]  /*9a70*/  SYNCS.PHASECHK.TRANS64.TRYWAIT P0, [R0+URZ+0x70], R2 ;  /* 0x00007002000075a7 */ /* 0x0022e400080011ff */
[----:B---3--:R-:W-:Y:S05]  /*9a80*/  @!P0 NANOSLEEP.SYNCS 0x989680 ;  /* 0x009896800000895d */ /* 0x008fea0003900000 */
[----:B------:R-:W3:Y:S02]  /*9a90*/  @!P0 SYNCS.PHASECHK.TRANS64 P0, [R0+URZ+0x70], R2 ;  /* 0x00007002000085a7 */ /* 0x000ee400080010ff */
[----:B---3--:R-:W-:Y:S05]  /*9aa0*/  @!P0 BRA `(.L_x_165) ;  /* 0xfffffffc00f08947 */ /* 0x008fea000383ffff */
[----:B------:R-:W-:Y:S05]  /*9ab0*/  BRA `(.L_x_166) ;  /* 0xffffffb000007947 */ /* 0x000fea000383ffff */
.L_x_81:
[----:B-1----:R-:W-:-:S07]  /*9ac0*/  MOV R0, UR7 ;  /* 0x0000000700007c02 */ /* 0x002fce0008000f00 */
.L_x_167:
[----:B-1----:R1:W3:Y:S02]  /*9ad0*/  SYNCS.PHASECHK.TRANS64.TRYWAIT P0, [R0+URZ+0x78], R2 ;  /* 0x00007802000075a7 */ /* 0x0022e400080011ff */
[----:B---3--:R-:W-:Y:S05]  /*9ae0*/  @!P0 NANOSLEEP.SYNCS 0x989680 ;  /* 0x009896800000895d */ /* 0x008fea0003900000 */
[----:B------:R-:W3:Y:S02]  /*9af0*/  @!P0 SYNCS.PHASECHK.TRANS64 P0, [R0+URZ+0x78], R2 ;  /* 0x00007802000085a7 */ /* 0x000ee400080010ff */
[----:B---3--:R-:W-:Y:S05]  /*9b00*/  @!P0 BRA `(.L_x_167) ;  /* 0xfffffffc00f08947 */ /* 0x008fea000383ffff */
[----:B------:R-:W-:Y:S05]  /*9b10*/  BRA `(.L_x_168) ;  /* 0xffffffac00f07947 */ /* 0x000fea000383ffff */
.L_x_82:
[----:B-1----:R-:W-:-:S07]  /*9b20*/  MOV R0, UR7 ;  /* 0x0000000700007c02 */ /* 0x002fce0008000f00 */
.L_x_169:
[----:B-1----:R1:W3:Y:S02]  /*9b30*/  SYNCS.PHASECHK.TRANS64.TRYWAIT P0, [R0+URZ+0x80], R2 ;  /* 0x00008002000075a7 */ /* 0x0022e400080011ff */
[----:B---3--:R-:W-:Y:S05]  /*9b40*/  @!P0 NANOSLEEP.SYNCS 0x989680 ;  /* 0x009896800000895d */ /* 0x008fea0003900000 */
[----:B------:R-:W3:Y:S02]  /*9b50*/  @!P0 SYNCS.PHASECHK.TRANS64 P0, [R0+URZ+0x80], R2 ;  /* 0x00008002000085a7 */ /* 0x000ee400080010ff */
[----:B---3--:R-:W-:Y:S05]  /*9b60*/  @!P0 BRA `(.L_x_169) ;  /* 0xfffffffc00f08947 */ /* 0x008fea000383ffff */
[----:B------:R-:W-:Y:S05]  /*9b70*/  BRA `(.L_x_170) ;  /* 0xffffffac00e07947 */ /* 0x000fea000383ffff */
.L_x_84:
[----:B--2---:R2:W4:Y:S02]  /*9b80*/  SYNCS.PHASECHK.TRANS64.TRYWAIT P0, [R0+URZ+0xa0], R2 ;  /* 0x0000a002000075a7 */ /* 0x00452400080011ff */
[----:B----4-:R-:W-:Y:S05]  /*9b90*/  @!P0 NANOSLEEP.SYNCS 0x989680 ;  /* 0x009896800000895d */ /* 0x010fea0003900000 */
[----:B------:R-:W4:Y:S02]  /*9ba0*/  @!P0 SYNCS.PHASECHK.TRANS64 P0, [R0+URZ+0xa0], R2 ;  /* 0x0000a002000085a7 */ /* 0x000f2400080010ff */
[----:B----4-:R-:W-:Y:S05]  /*9bb0*/  @!P0 BRA `(.L_x_84) ;  /* 0xfffffffc00f08947 */ /* 0x010fea000383ffff */
[----:B------:R-:W-:Y:S05]  /*9bc0*/  BRA `(.L_x_171) ;  /* 0xffffffb000ac7947 */ /* 0x000fea000383ffff */
.L_x_95:
[----:B-1----:R1:W3:Y:S02]  /*9bd0*/  SYNCS.PHASECHK.TRANS64.TRYWAIT P1, [R2+URZ+0x50], R0 ;  /* 0x00005000020075a7 */ /* 0x0022e400080211ff */
[----:B---3--:R-:W-:Y:S05]  /*9be0*/  @!P1 NANOSLEEP.SYNCS 0x989680 ;  /* 0x009896800000995d */ /* 0x008fea0003900000 */
[----:B------:R-:W3:Y:S02]  /*9bf0*/  @!P1 SYNCS.PHASECHK.TRANS64 P1, [R2+URZ+0x50], R0 ;  /* 0x00005000020095a7 */ /* 0x000ee400080210ff */
[----:B---3--:R-:W-:Y:S05]  /*9c00*/  @!P1 BRA `(.L_x_95) ;  /* 0xfffffffc00f09947 */ /* 0x008fea000383ffff */
[----:B------:R-:W-:Y:S05]  /*9c10*/  BRA `(.L_x_94) ;  /* 0xffffffbc00c47947 */ /* 0x000fea000383ffff */
.L_x_97:
[----:B-1----:R1:W2:Y:S02]  /*9c20*/  SYNCS.PHASECHK.TRANS64.TRYWAIT P0, [R113+URZ+0xc0], R3 ;  /* 0x0000c003710075a7 */ /* 0x0022a400080011ff */
[----:B--2---:R-:W-:Y:S05]  /*9c30*/  @!P0 NANOSLEEP.SYNCS 0x989680 ;  /* 0x009896800000895d */ /* 0x004fea0003900000 */
[----:B------:R-:W2:Y:S02]  /*9c40*/  @!P0 SYNCS.PHASECHK.TRANS64 P0, [R113+URZ+0xc0], R3 ;  /* 0x0000c003710085a7 */ /* 0x000ea400080010ff */
[----:B--2---:R-:W-:Y:S05]  /*9c50*/  @!P0 BRA `(.L_x_97) ;  /* 0xfffffffc00f08947 */ /* 0x004fea000383ffff */
[----:B------:R-:W-:Y:S05]  /*9c60*/  BRA `(.L_x_96) ;  /* 0xffffffc000187947 */ /* 0x000fea000383ffff */
.L_x_105:
[----:B--2---:R2:W3:Y:S02]  /*9c70*/  SYNCS.PHASECHK.TRANS64.TRYWAIT P0, [R0+URZ+0x50], R3 ;  /* 0x00005003000075a7 */ /* 0x0044e400080011ff */
[----:B---3--:R-:W-:Y:S05]  /*9c80*/  @!P0 NANOSLEEP.SYNCS 0x989680 ;  /* 0x009896800000895d */ /* 0x008fea0003900000 */
[----:B------:R-:W3:Y:S02]  /*9c90*/  @!P0 SYNCS.PHASECHK.TRANS64 P0, [R0+URZ+0x50], R3 ;  /* 0x00005003000085a7 */ /* 0x000ee400080010ff */
[----:B---3--:R-:W-:Y:S05]  /*9ca0*/  @!P0 BRA `(.L_x_105) ;  /* 0xfffffffc00f08947 */ /* 0x008fea000383ffff */
[----:B------:R-:W-:Y:S05]  /*9cb0*/  BRA `(.L_x_104) ;  /* 0xffffffcc00087947 */ /* 0x000fea000383ffff */
.L_x_113:
[----:B--2---:R2:W3:Y:S02]  /*9cc0*/  SYNCS.PHASECHK.TRANS64.TRYWAIT P0, [R0+URZ+0x50], R4 ;  /* 0x00005004000075a7 */ /* 0x0044e400080011ff */
[----:B---3--:R-:W-:Y:S05]  /*9cd0*/  @!P0 NANOSLEEP.SYNCS 0x989680 ;  /* 0x009896800000895d */ /* 0x008fea0003900000 */
[----:B------:R-:W3:Y:S02]  /*9ce0*/  @!P0 SYNCS.PHASECHK.TRANS64 P0, [R0+URZ+0x50], R4 ;  /* 0x00005004000085a7 */ /* 0x000ee400080010ff */
[----:B---3--:R-:W-:Y:S05]  /*9cf0*/  @!P0 BRA `(.L_x_113) ;  /* 0xfffffffc00f08947 */ /* 0x008fea000383ffff */
[----:B------:R-:W-:Y:S05]  /*9d00*/  BRA `(.L_x_112) ;  /* 0xffffffd8004c7947 */ /* 0x000fea000383ffff */
.L_x_121:
[----:B--2---:R2:W3:Y:S02]  /*9d10*/  SYNCS.PHASECHK.TRANS64.TRYWAIT P0, [R0+URZ+0x50], R4 ;  /* 0x00005004000075a7 */ /* 0x0044e400080011ff */
[----:B---3--:R-:W-:Y:S05]  /*9d20*/  @!P0 NANOSLEEP.SYNCS 0x989680 ;  /* 0x009896800000895d */ /* 0x008fea0003900000 */
[----:B------:R-:W3:Y:S02]  /*9d30*/  @!P0 SYNCS.PHASECHK.TRANS64 P0, [R0+URZ+0x50], R4 ;  /* 0x00005004000085a7 */ /* 0x000ee400080010ff */
[----:B---3--:R-:W-:Y:S05]  /*9d40*/  @!P0 BRA `(.L_x_121) ;  /* 0xfffffffc00f08947 */ /* 0x008fea000383ffff */
[----:B------:R-:W-:Y:S05]  /*9d50*/  BRA `(.L_x_120) ;  /* 0xffffffe4009c7947 */ /* 0x000fea000383ffff */
        .weak           $__internal_0_$__cuda_sm10x_tcgen05_guardrail_trap_col_being_dealloced_not_returned_by_alloc
        .type           $__internal_0_$__cuda_sm10x_tcgen05_guardrail_trap_col_being_dealloced_not_returned_by_alloc,@function
        .size           $__internal_0_$__cuda_sm10x_tcgen05_guardrail_trap_col_being_dealloced_not_returned_by_alloc,($__internal_1_$__cuda_sm10x_tcgen05_guardrail_trap_phase_invalid_during_alloc - $__internal_0_$__cuda_sm10x_tcgen05_guardrail_trap_col_being_dealloced_not_returned_by_alloc)
$__internal_0_$__cuda_sm10x_tcgen05_guardrail_trap_col_being_dealloced_not_returned_by_alloc:
[----:B------:R-:W-:Y:S05]  /*9d60*/  BPT.TRAP 0x1 ;  /* 0x000000040000795c */ /* 0x000fea0000300000 */
[----:B------:R-:W-:-:S04]  /*9d70*/  HFMA2 R3, -RZ, RZ, 0, 0 ;  /* 0x00000000ff037431 */ /* 0x000fc800000001ff */
[----:B------:R-:W-:Y:S05]  /*9d80*/  RET.REL.NODEC R2 `(_ZN7cutlass13device_kernelINS_4gemm6kernel13GemmUniversalIN4cute5tupleIJiiiiEEENS1_10collective13CollectiveMmaINS1_35MainloopSm100TmaUmmaWarpSpecializedILi5ELi2ELi4ENS5_IJNS4_1CILi1EEESB_SB_EEEEENS5_IJNSA_ILi64EEENSA_ILi256EEENSA_ILi128EEEEEENS_12float_e4m3_tENS5_IJlSB_lEEENS_12float_e5m2_tENS5_IJSB_llEEENS4_8TiledMMAINS4_8MMA_AtomIJNS4_10MMA_TraitsINS4_19SM100_MMA_F8F6F4_SSEJSI_SK_fSE_SF_NS4_17integral_constantINS4_4UMMA5MajorELSS_0EEENSQ_ISS_LSS_1EEENSQ_INSR_7ScaleInELSV_0EEESW_EEEEEENS4_6LayoutISC_NS5_IJNSA_ILi0EEES10_S10_EEEEENS5_IJNS4_10UnderscoreES13_S13_EEEEENS4_13SM90_TMA_LOADENS4_14ComposedLayoutINS4_7SwizzleILi3ELi4ELi3EEENS4_18smem_ptr_flag_bitsILi8EEENSZ_INS5_IJNSA_ILi8EEESG_EEENS5_IJSG_SB_EEEEEEEvNS4_8identityES16_NS17_IS19_S1B_NSZ_INS5_IJSG_S1C_EEENS5_IJSB_SG_EEEEEEEvS1H_EENS_8epilogue10collective18CollectiveEpilogueINS1N_23Sm100TmaWarpSpecializedILi4ELi2ELi32ELb0ELb0EEEJSH_NS5_IJNSZ_ISE_SB_EES1S_EEESI_SJ_SI_SJ_NS1N_6fusion15FusionCallbacksIS1R_NS1U_17LinearCombinationISI_fSI_fLNS_15FloatRoundStyleE2EEESH_S1T_JEEENS4_5SM1004TMEM4LOAD26SM100_TMEM_LOAD_16dp32b32xES16_NS17_INS18_ILi2ELi4ELi3EEES1B_NSZ_INS5_IJS1C_SE_EEENS5_IJSE_SB_EEEEEEENS4_39AutoVectorizingCopyWithAssumedAlignmentILi128EEENS4_14SM90_TMA_STOREES28_S2A_S2A_EEEvvEEEEvNT_6ParamsE) ;  /* 0xffffff60029c7950 */ /* 0x000fea0003c3ffff */
        .weak           $__internal_1_$__cuda_sm10x_tcgen05_guardrail_trap_phase_invalid_during_alloc
        .type           $__internal_1_$__cuda_sm10x_tcgen05_guardrail_trap_phase_invalid_during_alloc,@function
        .size           $__internal_1_$__cuda_sm10x_tcgen05_guardrail_trap_phase_invalid_during_alloc,($__internal_2_$__cuda_sm10x_tcgen05_guardrail_trap_unallocated_columns_being_dealloced - $__internal_1_$__cuda_sm10x_tcgen05_guardrail_trap_phase_invalid_during_alloc)
$__internal_1_$__cuda_sm10x_tcgen05_guardrail_trap_phase_invalid_during_alloc:
[----:B------:R-:W-:Y:S05]  /*9d90*/  BPT.TRAP 0x1 ;  /* 0x000000040000795c */ /* 0x000fea0000300000 */
[----:B------:R-:W-:-:S04]  /*9da0*/  MOV R3, 0x0 ;  /* 0x0000000000037802 */ /* 0x000fc80000000f00 */
[----:B------:R-:W-:Y:S05]  /*9db0*/  RET.REL.NODEC R2 `(_ZN7cutlass13device_kernelINS_4gemm6kernel13GemmUniversalIN4cute5tupleIJiiiiEEENS1_10collective13CollectiveMmaINS1_35MainloopSm100TmaUmmaWarpSpecializedILi5ELi2ELi4ENS5_IJNS4_1CILi1EEESB_SB_EEEEENS5_IJNSA_ILi64EEENSA_ILi256EEENSA_ILi128EEEEEENS_12float_e4m3_tENS5_IJlSB_lEEENS_12float_e5m2_tENS5_IJSB_llEEENS4_8TiledMMAINS4_8MMA_AtomIJNS4_10MMA_TraitsINS4_19SM100_MMA_F8F6F4_SSEJSI_SK_fSE_SF_NS4_17integral_constantINS4_4UMMA5MajorELSS_0EEENSQ_ISS_LSS_1EEENSQ_INSR_7ScaleInELSV_0EEESW_EEEEEENS4_6LayoutISC_NS5_IJNSA_ILi0EEES10_S10_EEEEENS5_IJNS4_10UnderscoreES13_S13_EEEEENS4_13SM90_TMA_LOADENS4_14ComposedLayoutINS4_7SwizzleILi3ELi4ELi3EEENS4_18smem_ptr_flag_bitsILi8EEENSZ_INS5_IJNSA_ILi8EEESG_EEENS5_IJSG_SB_EEEEEEEvNS4_8identityES16_NS17_IS19_S1B_NSZ_INS5_IJSG_S1C_EEENS5_IJSB_SG_EEEEEEEvS1H_EENS_8epilogue10collective18CollectiveEpilogueINS1N_23Sm100TmaWarpSpecializedILi4ELi2ELi32ELb0ELb0EEEJSH_NS5_IJNSZ_ISE_SB_EES1S_EEESI_SJ_SI_SJ_NS1N_6fusion15FusionCallbacksIS1R_NS1U_17LinearCombinationISI_fSI_fLNS_15FloatRoundStyleE2EEESH_S1T_JEEENS4_5SM1004TMEM4LOAD26SM100_TMEM_LOAD_16dp32b32xES16_NS17_INS18_ILi2ELi4ELi3EEES1B_NSZ_INS5_IJS1C_SE_EEENS5_IJSE_SB_EEEEEEENS4_39AutoVectorizingCopyWithAssumedAlignmentILi128EEENS4_14SM90_TMA_STOREES28_S2A_S2A_EEEvvEEEEvNT_6ParamsE) ;  /* 0xffffff6002907950 */ /* 0x000fea0003c3ffff */
        .weak           $__internal_2_$__cuda_sm10x_tcgen05_guardrail_trap_unallocated_columns_being_dealloced
        .type           $__internal_2_$__cuda_sm10x_tcgen05_guardrail_trap_unallocated_columns_being_dealloced,@function
        .size           $__internal_2_$__cuda_sm10x_tcgen05_guardrail_trap_unallocated_columns_being_dealloced,(.L_x_173 - $__internal_2_$__cuda_sm10x_tcgen05_guardrail_trap_unallocated_columns_being_dealloced)
$__internal_2_$__cuda_sm10x_tcgen05_guardrail_trap_unallocated_columns_being_dealloced:
[----:B------:R-:W-:Y:S05]  /*9dc0*/  BPT.TRAP 0x1 ;  /* 0x000000040000795c */ /* 0x000fea0000300000 */
[----:B------:R-:W-:-:S04]  /*9dd0*/  HFMA2 R3, -RZ, RZ, 0, 0 ;  /* 0x00000000ff037431 */ /* 0x000fc800000001ff */
[----:B------:R-:W-:Y:S05]  /*9de0*/  RET.REL.NODEC R2 `(_ZN7cutlass13device_kernelINS_4gemm6kernel13GemmUniversalIN4cute5tupleIJiiiiEEENS1_10collective13CollectiveMmaINS1_35MainloopSm100TmaUmmaWarpSpecializedILi5ELi2ELi4ENS5_IJNS4_1CILi1EEESB_SB_EEEEENS5_IJNSA_ILi64EEENSA_ILi256EEENSA_ILi128EEEEEENS_12float_e4m3_tENS5_IJlSB_lEEENS_12float_e5m2_tENS5_IJSB_llEEENS4_8TiledMMAINS4_8MMA_AtomIJNS4_10MMA_TraitsINS4_19SM100_MMA_F8F6F4_SSEJSI_SK_fSE_SF_NS4_17integral_constantINS4_4UMMA5MajorELSS_0EEENSQ_ISS_LSS_1EEENSQ_INSR_7ScaleInELSV_0EEESW_EEEEEENS4_6LayoutISC_NS5_IJNSA_ILi0EEES10_S10_EEEEENS5_IJNS4_10UnderscoreES13_S13_EEEEENS4_13SM90_TMA_LOADENS4_14ComposedLayoutINS4_7SwizzleILi3ELi4ELi3EEENS4_18smem_ptr_flag_bitsILi8EEENSZ_INS5_IJNSA_ILi8EEESG_EEENS5_IJSG_SB_EEEEEEEvNS4_8identityES16_NS17_IS19_S1B_NSZ_INS5_IJSG_S1C_EEENS5_IJSB_SG_EEEEEEEvS1H_EENS_8epilogue10collective18CollectiveEpilogueINS1N_23Sm100TmaWarpSpecializedILi4ELi2ELi32ELb0ELb0EEEJSH_NS5_IJNSZ_ISE_SB_EES1S_EEESI_SJ_SI_SJ_NS1N_6fusion15FusionCallbacksIS1R_NS1U_17LinearCombinationISI_fSI_fLNS_15FloatRoundStyleE2EEESH_S1T_JEEENS4_5SM1004TMEM4LOAD26SM100_TMEM_LOAD_16dp32b32xES16_NS17_INS18_ILi2ELi4ELi3EEES1B_NSZ_INS5_IJS1C_SE_EEENS5_IJSE_SB_EEEEEEENS4_39AutoVectorizingCopyWithAssumedAlignmentILi128EEENS4_14SM90_TMA_STOREES28_S2A_S2A_EEEvvEEEEvNT_6ParamsE) ;  /* 0xffffff6002847950 */ /* 0x000fea0003c3ffff */
.L_x_172:
[----:B------:R-:W-:-:S00]  /*9df0*/  BRA `(.L_x_172) ;  /* 0xfffffffc00fc7947 */ /* 0x000fc0000383ffff */
[----:B------:R-:W-:-:S00]  /*9e00*/  NOP ;  /* 0x0000000000007918 */ /* 0x000fc00000000000 */
[----:B------:R-:W-:-:S00]  /*9e10*/  NOP ;  /* 0x0000000000007918 */ /* 0x000fc00000000000 */
[----:B------:R-:W-:-:S00]  /*9e20*/  NOP ;  /* 0x0000000000007918 */ /* 0x000fc00000000000 */
[----:B------:R-:W-:-:S00]  /*9e30*/  NOP ;  /* 0x0000000000007918 */ /* 0x000fc00000000000 */
[----:B------:R-:W-:-:S00]  /*9e40*/  NOP ;  /* 0x0000000000007918 */ /* 0x000fc00000000000 */
[----:B------:R-:W-:-:S00]  /*9e50*/  NOP ;  /* 0x0000000000007918 */ /* 0x000fc00000000000 */
[----:B------:R-:W-:-:S00]  /*9e60*/  NOP ;  /* 0x0000000000007918 */ /* 0x000fc00000000000 */
[----:B------:R-:W-:-:S00]  /*9e70*/  NOP ;  /* 0x0000000000007918 */ /* 0x000fc00000000000 */
.L_x_173:


//--------------------- .nv.global.init           --------------------------
	.section	.nv.global.init,"aw",@progbits
.nv.global.init:
	.type		$str$27,@object
	.size		$str$27,($str$28 - $str$27)
$str$27:
        /*0000*/ 	.byte	0x28, 0x61, 0x64, 0x64, 0x72, 0x65, 0x73, 0x73, 0x20, 0x26, 0x20, 0x6d, 0x61, 0x73, 0x6b, 0x29
        /*0010*/ 	.byte	0x20, 0x3d, 0x3d, 0x20, 0x30, 0x00
	.type		$str$28,@object
	.size		$str$28,($str$26 - $str$28)
$str$28:
        /*0016*/ 	.byte	0x2f, 0x74, 0x6d, 0x70, 0x2f, 0x63, 0x75, 0x74, 0x6c, 0x61, 0x73, 0x73, 0x5f, 0x73, 0x77, 0x65
        /*0026*/ 	.byte	0x65, 0x70, 0x5f, 0x73, 0x72, 0x63, 0x2f, 0x69, 0x6e, 0x63, 0x6c, 0x75, 0x64, 0x65, 0x2f, 0x63
        /*0036*/ 	.byte	0x75, 0x74, 0x65, 0x2f, 0x70, 0x6f, 0x69, 0x6e, 0x74, 0x65, 0x72, 0x5f, 0x66, 0x6c, 0x61, 0x67
        /*0046*/ 	.byte	0x67, 0x65, 0x64, 0x2e, 0x68, 0x70, 0x70, 0x00
	.type		$str$26,@object
	.size		$str$26,($str$25 - $str$26)
$str$26:
        /*004e*/ 	.byte	0x2f, 0x74, 0x6d, 0x70, 0x2f, 0x63, 0x75, 0x74, 0x6c, 0x61, 0x73, 0x73, 0x5f, 0x73, 0x77, 0x65
        /*005e*/ 	.byte	0x65, 0x70, 0x5f, 0x73, 0x72, 0x63, 0x2f, 0x69, 0x6e, 0x63, 0x6c, 0x75, 0x64, 0x65, 0x2f, 0x63
        /*006e*/ 	.byte	0x75, 0x74, 0x65, 0x2f, 0x61, 0x74, 0x6f, 0x6d, 0x2f, 0x63, 0x6f, 0x70, 0x79, 0x5f, 0x74, 0x72
        /*007e*/ 	.byte	0x61, 0x69, 0x74, 0x73, 0x5f, 0x73, 0x6d, 0x31, 0x30, 0x30, 0x2e, 0x68, 0x70, 0x70, 0x00
	.type		$str$25,@object
	.size		$str$25,(__unnamed_1 - $str$25)
$str$25:
        /*008d*/ 	.byte	0x28, 0x28, 0x75, 0x69, 0x6e, 0x74, 0x33, 0x32, 0x5f, 0x74, 0x28, 0x74, 0x68, 0x72, 0x65, 0x61
        /*009d*/ 	.byte	0x64, 0x49, 0x64, 0x78, 0x2e, 0x78, 0x29, 0x20, 0x2f, 0x20, 0x33, 0x32, 0x29, 0x20, 0x25, 0x20
        /*00ad*/ 	.byte	0x34, 0x29, 0x20, 0x3d, 0x3d, 0x20, 0x28, 0x28, 0x28, 0x74, 0x6d, 0x65, 0x6d, 0x5f, 0x61, 0x64
        /*00bd*/ 	.byte	0x64, 0x72, 0x20, 0x3e, 0x3e, 0x20, 0x31, 0x36, 0x29, 0x20, 0x2f, 0x20, 0x33, 0x32, 0x29, 0x20
        /*00cd*/ 	.byte	0x25, 0x20, 0x34, 0x29, 0x00
	.type		__unnamed_1,@object
	.size		__unnamed_1,(__unnamed_2 - __unnamed_1)
__unnamed_1:
        /*00d2*/ 	.byte	0x61, 0x75, 0x74, 0x6f, 0x20, 0x63, 0x75, 0x74, 0x65, 0x3a, 0x3a, 0x61, 0x73, 0x5f, 0x70, 0x6f
        /* <DEDUP_REMOVED lines=24> */
        /*0262*/ 	.byte	0x3c, 0x34, 0x30, 0x39, 0x36, 0x3e, 0x3e, 0x3e, 0x3e, 0x5d, 0x00
	.type		__unnamed_2,@object
	.size		__unnamed_2,(__unnamed_3 - __unnamed_2)
__unnamed_2:
        /* <DEDUP_REMOVED lines=26> */
	.type		__unnamed_3,@object
	.size		__unnamed_3,(.L_3 - __unnamed_3)
__unnamed_3:
        /* <DEDUP_REMOVED lines=40> */
        /*0688*/ 	.byte	0x74, 0x65, 0x3a, 0x3a, 0x43, 0x3c, 0x30, 0x3e, 0x3e, 0x3e, 0x3e, 0x5d, 0x00
.L_3:


//--------------------- .nv.shared._ZN7cutlass13device_kernelINS_4gemm6kernel13GemmUniversalIN4cute5tupleIJiiiiEEENS1_10collective13CollectiveMmaINS1_35MainloopSm100TmaUmmaWarpSpecializedILi5ELi2ELi4ENS5_IJNS4_1CILi1EEESB_SB_EEEEENS5_IJNSA_ILi64EEENSA_ILi256EEENSA_ILi128EEEEEENS_12float_e4m3_tENS5_IJlSB_lEEENS_12float_e5m2_tENS5_IJSB_llEEENS4_8TiledMMAINS4_8MMA_AtomIJNS4_10MMA_TraitsINS4_19SM100_MMA_F8F6F4_SSEJSI_SK_fSE_SF_NS4_17integral_constantINS4_4UMMA5MajorELSS_0EEENSQ_ISS_LSS_1EEENSQ_INSR_7ScaleInELSV_0EEESW_EEEEEENS4_6LayoutISC_NS5_IJNSA_ILi0EEES10_S10_EEEEENS5_IJNS4_10UnderscoreES13_S13_EEEEENS4_13SM90_TMA_LOADENS4_14ComposedLayoutINS4_7SwizzleILi3ELi4ELi3EEENS4_18smem_ptr_flag_bitsILi8EEENSZ_INS5_IJNSA_ILi8EEESG_EEENS5_IJSG_SB_EEEEEEEvNS4_8identityES16_NS17_IS19_S1B_NSZ_INS5_IJSG_S1C_EEENS5_IJSB_SG_EEEEEEEvS1H_EENS_8epilogue10collective18CollectiveEpilogueINS1N_23Sm100TmaWarpSpecializedILi4ELi2ELi32ELb0ELb0EEEJSH_NS5_IJNSZ_ISE_SB_EES1S_EEESI_SJ_SI_SJ_NS1N_6fusion15FusionCallbacksIS1R_NS1U_17LinearCombinationISI_fSI_fLNS_15FloatRoundStyleE2EEESH_S1T_JEEENS4_5SM1004TMEM4LOAD26SM100_TMEM_LOAD_16dp32b32xES16_NS17_INS18_ILi2ELi4ELi3EEES1B_NSZ_INS5_IJS1C_SE_EEENS5_IJSE_SB_EEEEEEENS4_39AutoVectorizingCopyWithAssumedAlignmentILi128EEENS4_14SM90_TMA_STOREES28_S2A_S2A_EEEvvEEEEvNT_6ParamsE --------------------------
	.section	.nv.shared._ZN7cutlass13device_kernelINS_4gemm6kernel13GemmUniversalIN4cute5tupleIJiiiiEEENS1_10collective13CollectiveMmaINS1_35MainloopSm100TmaUmmaWarpSpecializedILi5ELi2ELi4ENS5_IJNS4_1CILi1EEESB_SB_EEEEENS5_IJNSA_ILi64EEENSA_ILi256EEENSA_ILi128EEEEEENS_12float_e4m3_tENS5_IJlSB_lEEENS_12float_e5m2_tENS5_IJSB_llEEENS4_8TiledMMAINS4_8MMA_AtomIJNS4_10MMA_TraitsINS4_19SM100_MMA_F8F6F4_SSEJSI_SK_fSE_SF_NS4_17integral_constantINS4_4UMMA5MajorELSS_0EEENSQ_ISS_LSS_1EEENSQ_INSR_7ScaleInELSV_0EEESW_EEEEEENS4_6LayoutISC_NS5_IJNSA_ILi0EEES10_S10_EEEEENS5_IJNS4_10UnderscoreES13_S13_EEEEENS4_13SM90_TMA_LOADENS4_14ComposedLayoutINS4_7SwizzleILi3ELi4ELi3EEENS4_18smem_ptr_flag_bitsILi8EEENSZ_INS5_IJNSA_ILi8EEESG_EEENS5_IJSG_SB_EEEEEEEvNS4_8identityES16_NS17_IS19_S1B_NSZ_INS5_IJSG_S1C_EEENS5_IJSB_SG_EEEEEEEvS1H_EENS_8epilogue10collective18CollectiveEpilogueINS1N_23Sm100TmaWarpSpecializedILi4ELi2ELi32ELb0ELb0EEEJSH_NS5_IJNSZ_ISE_SB_EES1S_EEESI_SJ_SI_SJ_NS1N_6fusion15FusionCallbacksIS1R_NS1U_17LinearCombinationISI_fSI_fLNS_15FloatRoundStyleE2EEESH_S1T_JEEENS4_5SM1004TMEM4LOAD26SM100_TMEM_LOAD_16dp32b32xES16_NS17_INS18_ILi2ELi4ELi3EEES1B_NSZ_INS5_IJS1C_SE_EEENS5_IJSE_SB_EEEEEEENS4_39AutoVectorizingCopyWithAssumedAlignmentILi128EEENS4_14SM90_TMA_STOREES28_S2A_S2A_EEEvvEEEEvNT_6ParamsE,"aw",@nobits
	.sectionflags	@""
	.align	16
	.zero		1024


//--------------------- .nv.shared.reserved.0     --------------------------
	.section	.nv.shared.reserved.0,"aw",@nobits
	.weak		__nv_reservedSMEM_offset_0_alias
	.size		__nv_reservedSMEM_offset_0_alias, 0, 64
	.other		__nv_reservedSMEM_offset_0_alias,@"STO_CUDA_RESERVED_SHARED STV_DEFAULT"
__nv_reservedSMEM_offset_0_alias:
	.zero		0
.nv.shared.reserved.0:
	.zero		64
	.weak		__nv_reservedSMEM_tcgen05_partition
	.type		__nv_reservedSMEM_tcgen05_partition,@object
	.size		__nv_reservedSMEM_tcgen05_partition,(.L_0 - __nv_reservedSMEM_tcgen05_partition)
__nv_reservedSMEM_tcgen05_partition:
	.zero		32
.L_0:


//--------------------- .nv.global                --------------------------
	.section	.nv.global,"aw",@nobits
.nv.global:
	.type		_ZN40_INTERNAL_7cbaacf3_4_k_cu_ee33648f_366694cute1_E,@object
	.size		_ZN40_INTERNAL_7cbaacf3_4_k_cu_ee33648f_366694cute1_E,(_ZN40_INTERNAL_7cbaacf3_4_k_cu_ee33648f_366694cuda3std3__45__cpo6cbeginE - _ZN40_INTERNAL_7cbaacf3_4_k_cu_ee33648f_366694cute1_E)
_ZN40_INTERNAL_7cbaacf3_4_k_cu_ee33648f_366694cute1_E:
	.zero		1
	.type		_ZN40_INTERNAL_7cbaacf3_4_k_cu_ee33648f_366694cuda3std3__45__cpo6cbeginE,@object
	.size		_ZN40_INTERNAL_7cbaacf3_4_k_cu_ee33648f_366694cuda3std3__45__cpo6cbeginE,(_ZN40_INTERNAL_7cbaacf3_4_k_cu_ee33648f_366694cuda3std3__48in_placeE - _ZN40_INTERNAL_7cbaacf3_4_k_cu_ee33648f_366694cuda3std3__45__cpo6cbeginE)
_ZN40_INTERNAL_7cbaacf3_4_k_cu_ee33648f_366694cuda3std3__45__cpo6cbeginE:
	.zero		1
	.type		_ZN40_INTERNAL_7cbaacf3_4_k_cu_ee33648f_366694cuda3std3__48in_placeE,@object
	.size		_ZN40_INTERNAL_7cbaacf3_4_k_cu_ee33648f_366694cuda3std3__48in_placeE,(_ZN40_INTERNAL_7cbaacf3_4_k_cu_ee33648f_366694cuda3std6ranges3__45__cpo9iter_moveE - _ZN40_INTERNAL_7cbaacf3_4_k_cu_ee33648f_366694cuda3std3__48in_placeE)
_ZN40_INTERNAL_7cbaacf3_4_k_cu_ee33648f_366694cuda3std3__48in_placeE:
	.zero		1
	.type		_ZN40_INTERNAL_7cbaacf3_4_k_cu_ee33648f_366694cuda3std6ranges3__45__cpo9iter_moveE,@object
	.size		_ZN40_INTERNAL_7cbaacf3_4_k_cu_ee33648f_366694cuda3std6ranges3__45__cpo9iter_moveE,(_ZN40_INTERNAL_7cbaacf3_4_k_cu_ee33648f_366694cuda3std3__45__cpo5beginE - _ZN40_INTERNAL_7cbaacf3_4_k_cu_ee33648f_366694cuda3std6ranges3__45__cpo9iter_moveE)
_ZN40_INTERNAL_7cbaacf3_4_k_cu_ee33648f_366694cuda3std6ranges3__45__cpo9iter_moveE:
	.zero		1
	.type		_ZN40_INTERNAL_7cbaacf3_4_k_cu_ee33648f_366694cuda3std3__45__cpo5beginE,@object
	.size		_ZN40_INTERNAL_7cbaacf3_4_k_cu_ee33648f_366694cuda3std3__45__cpo5beginE,(_ZN40_INTERNAL_7cbaacf3_4_k_cu_ee33648f_366694cuda3std3__442_GLOBAL__N__7cbaacf3_4_k_cu_ee33648f_366696ignoreE - _ZN40_INTERNAL_7cbaacf3_4_k_cu_ee33648f_366694cuda3std3__45__cpo5beginE)
_ZN40_INTERNAL_7cbaacf3_4_k_cu_ee33648f_366694cuda3std3__45__cpo5beginE:
	.zero		1
	.type		_ZN40_INTERNAL_7cbaacf3_4_k_cu_ee33648f_366694cuda3std3__442_GLOBAL__N__7cbaacf3_4_k_cu_ee33648f_366696ignoreE,@object
	.size		_ZN40_INTERNAL_7cbaacf3_4_k_cu_ee33648f_366694cuda3std3__442_GLOBAL__N__7cbaacf3_4_k_cu_ee33648f_366696ignoreE,(_ZN40_INTERNAL_7cbaacf3_4_k_cu_ee33648f_366694cute7productE - _ZN40_INTERNAL_7cbaacf3_4_k_cu_ee33648f_366694cuda3std3__442_GLOBAL__N__7cbaacf3_4_k_cu_ee33648f_366696ignoreE)
_ZN40_INTERNAL_7cbaacf3_4_k_cu_ee33648f_366694cuda3std3__442_GLOBAL__N__7cbaacf3_4_k_cu_ee33648f_366696ignoreE:
	.zero		1
	.type		_ZN40_INTERNAL_7cbaacf3_4_k_cu_ee33648f_366694cute7productE,@object
	.size		_ZN40_INTERNAL_7cbaacf3_4_k_cu_ee33648f_366694cute7productE,(_ZN40_INTERNAL_7cbaacf3_4_k_cu_ee33648f_366694cuda3std3__45__cpo3endE - _ZN40_INTERNAL_7cbaacf3_4_k_cu_ee33648f_366694cute7productE)
_ZN40_INTERNAL_7cbaacf3_4_k_cu_ee33648f_366694cute7productE:
	.zero		1
	.type		_ZN40_INTERNAL_7cbaacf3_4_k_cu_ee33648f_366694cuda3std3__45__cpo3endE,@object
	.size		_ZN40_INTERNAL_7cbaacf3_4_k_cu_ee33648f_366694cuda3std3__45__cpo3endE,(_ZN40_INTERNAL_7cbaacf3_4_k_cu_ee33648f_366694cuda3std3__419piecewise_constructE - _ZN40_INTERNAL_7cbaacf3_4_k_cu_ee33648f_366694cuda3std3__45__cpo3endE)
_ZN40_INTERNAL_7cbaacf3_4_k_cu_ee33648f_366694cuda3std3__45__cpo3endE:
	.zero		1
	.type		_ZN40_INTERNAL_7cbaacf3_4_k_cu_ee33648f_366694cuda3std3__419piecewise_constructE,@object
	.size		_ZN40_INTERNAL_7cbaacf3_4_k_cu_ee33648f_366694cuda3std3__419piecewise_constructE,(_ZN40_INTERNAL_7cbaacf3_4_k_cu_ee33648f_366694cuda3std3__45__cpo4cendE - _ZN40_INTERNAL_7cbaacf3_4_k_cu_ee33648f_366694cuda3std3__419piecewise_constructE)
_ZN40_INTERNAL_7cbaacf3_4_k_cu_ee33648f_366694cuda3std3__419piecewise_constructE:
	.zero		1
	.type		_ZN40_INTERNAL_7cbaacf3_4_k_cu_ee33648f_366694cuda3std3__45__cpo4cendE,@object
	.size		_ZN40_INTERNAL_7cbaacf3_4_k_cu_ee33648f_366694cuda3std3__45__cpo4cendE,(_ZN40_INTERNAL_7cbaacf3_4_k_cu_ee33648f_366694cuda3std6ranges3__45__cpo4swapE - _ZN40_INTERNAL_7cbaacf3_4_k_cu_ee33648f_366694cuda3std3__45__cpo4cendE)
_ZN40_INTERNAL_7cbaacf3_4_k_cu_ee33648f_366694cuda3std3__45__cpo4cendE:
	.zero		1
	.type		_ZN40_INTERNAL_7cbaacf3_4_k_cu_ee33648f_366694cuda3std6ranges3__45__cpo4swapE,@object
	.size		_ZN40_INTERNAL_7cbaacf3_4_k_cu_ee33648f_366694cuda3std6ranges3__45__cpo4swapE,(.L_11 - _ZN40_INTERNAL_7cbaacf3_4_k_cu_ee33648f_366694cuda3std6ranges3__45__cpo4swapE)
_ZN40_INTERNAL_7cbaacf3_4_k_cu_ee33648f_366694cuda3std6ranges3__45__cpo4swapE:
	.zero		1
.L_11:


//--------------------- .nv.constant0._ZN7cutlass13device_kernelINS_4gemm6kernel13GemmUniversalIN4cute5tupleIJiiiiEEENS1_10collective13CollectiveMmaINS1_35MainloopSm100TmaUmmaWarpSpecializedILi5ELi2ELi4ENS5_IJNS4_1CILi1EEESB_SB_EEEEENS5_IJNSA_ILi64EEENSA_ILi256EEENSA_ILi128EEEEEENS_12float_e4m3_tENS5_IJlSB_lEEENS_12float_e5m2_tENS5_IJSB_llEEENS4_8TiledMMAINS4_8MMA_AtomIJNS4_10MMA_TraitsINS4_19SM100_MMA_F8F6F4_SSEJSI_SK_fSE_SF_NS4_17integral_constantINS4_4UMMA5MajorELSS_0EEENSQ_ISS_LSS_1EEENSQ_INSR_7ScaleInELSV_0EEESW_EEEEEENS4_6LayoutISC_NS5_IJNSA_ILi0EEES10_S10_EEEEENS5_IJNS4_10UnderscoreES13_S13_EEEEENS4_13SM90_TMA_LOADENS4_14ComposedLayoutINS4_7SwizzleILi3ELi4ELi3EEENS4_18smem_ptr_flag_bitsILi8EEENSZ_INS5_IJNSA_ILi8EEESG_EEENS5_IJSG_SB_EEEEEEEvNS4_8identityES16_NS17_IS19_S1B_NSZ_INS5_IJSG_S1C_EEENS5_IJSB_SG_EEEEEEEvS1H_EENS_8epilogue10collective18CollectiveEpilogueINS1N_23Sm100TmaWarpSpecializedILi4ELi2ELi32ELb0ELb0EEEJSH_NS5_IJNSZ_ISE_SB_EES1S_EEESI_SJ_SI_SJ_NS1N_6fusion15FusionCallbacksIS1R_NS1U_17LinearCombinationISI_fSI_fLNS_15FloatRoundStyleE2EEESH_S1T_JEEENS4_5SM1004TMEM4LOAD26SM100_TMEM_LOAD_16dp32b32xES16_NS17_INS18_ILi2ELi4ELi3EEES1B_NSZ_INS5_IJS1C_SE_EEENS5_IJSE_SB_EEEEEEENS4_39AutoVectorizingCopyWithAssumedAlignmentILi128EEENS4_14SM90_TMA_STOREES28_S2A_S2A_EEEvvEEEEvNT_6ParamsE --------------------------
	.section	.nv.constant0._ZN7cutlass13device_kernelINS_4gemm6kernel13GemmUniversalIN4cute5tupleIJiiiiEEENS1_10collective13CollectiveMmaINS1_35MainloopSm100TmaUmmaWarpSpecializedILi5ELi2ELi4ENS5_IJNS4_1CILi1EEESB_SB_EEEEENS5_IJNSA_ILi64EEENSA_ILi256EEENSA_ILi128EEEEEENS_12float_e4m3_tENS5_IJlSB_lEEENS_12float_e5m2_tENS5_IJSB_llEEENS4_8TiledMMAINS4_8MMA_AtomIJNS4_10MMA_TraitsINS4_19SM100_MMA_F8F6F4_SSEJSI_SK_fSE_SF_NS4_17integral_constantINS4_4UMMA5MajorELSS_0EEENSQ_ISS_LSS_1EEENSQ_INSR_7ScaleInELSV_0EEESW_EEEEEENS4_6LayoutISC_NS5_IJNSA_ILi0EEES10_S10_EEEEENS5_IJNS4_10UnderscoreES13_S13_EEEEENS4_13SM90_TMA_LOADENS4_14ComposedLayoutINS4_7SwizzleILi3ELi4ELi3EEENS4_18smem_ptr_flag_bitsILi8EEENSZ_INS5_IJNSA_ILi8EEESG_EEENS5_IJSG_SB_EEEEEEEvNS4_8identityES16_NS17_IS19_S1B_NSZ_INS5_IJSG_S1C_EEENS5_IJSB_SG_EEEEEEEvS1H_EENS_8epilogue10collective18CollectiveEpilogueINS1N_23Sm100TmaWarpSpecializedILi4ELi2ELi32ELb0ELb0EEEJSH_NS5_IJNSZ_ISE_SB_EES1S_EEESI_SJ_SI_SJ_NS1N_6fusion15FusionCallbacksIS1R_NS1U_17LinearCombinationISI_fSI_fLNS_15FloatRoundStyleE2EEESH_S1T_JEEENS4_5SM1004TMEM4LOAD26SM100_TMEM_LOAD_16dp32b32xES16_NS17_INS18_ILi2ELi4ELi3EEES1B_NSZ_INS5_IJS1C_SE_EEENS5_IJSE_SB_EEEEEEENS4_39AutoVectorizingCopyWithAssumedAlignmentILi128EEENS4_14SM90_TMA_STOREES28_S2A_S2A_EEEvvEEEEvNT_6ParamsE,"a",@progbits
	.sectionflags	@""
	.align	4
.nv.constant0._ZN7cutlass13device_kernelINS_4gemm6kernel13GemmUniversalIN4cute5tupleIJiiiiEEENS1_10collective13CollectiveMmaINS1_35MainloopSm100TmaUmmaWarpSpecializedILi5ELi2ELi4ENS5_IJNS4_1CILi1EEESB_SB_EEEEENS5_IJNSA_ILi64EEENSA_ILi256EEENSA_ILi128EEEEEENS_12float_e4m3_tENS5_IJlSB_lEEENS_12float_e5m2_tENS5_IJSB_llEEENS4_8TiledMMAINS4_8MMA_AtomIJNS4_10MMA_TraitsINS4_19SM100_MMA_F8F6F4_SSEJSI_SK_fSE_SF_NS4_17integral_constantINS4_4UMMA5MajorELSS_0EEENSQ_ISS_LSS_1EEENSQ_INSR_7ScaleInELSV_0EEESW_EEEEEENS4_6LayoutISC_NS5_IJNSA_ILi0EEES10_S10_EEEEENS5_IJNS4_10UnderscoreES13_S13_EEEEENS4_13SM90_TMA_LOADENS4_14ComposedLayoutINS4_7SwizzleILi3ELi4ELi3EEENS4_18smem_ptr_flag_bitsILi8EEENSZ_INS5_IJNSA_ILi8EEESG_EEENS5_IJSG_SB_EEEEEEEvNS4_8identityES16_NS17_IS19_S1B_NSZ_INS5_IJSG_S1C_EEENS5_IJSB_SG_EEEEEEEvS1H_EENS_8epilogue10collective18CollectiveEpilogueINS1N_23Sm100TmaWarpSpecializedILi4ELi2ELi32ELb0ELb0EEEJSH_NS5_IJNSZ_ISE_SB_EES1S_EEESI_SJ_SI_SJ_NS1N_6fusion15FusionCallbacksIS1R_NS1U_17LinearCombinationISI_fSI_fLNS_15FloatRoundStyleE2EEESH_S1T_JEEENS4_5SM1004TMEM4LOAD26SM100_TMEM_LOAD_16dp32b32xES16_NS17_INS18_ILi2ELi4ELi3EEES1B_NSZ_INS5_IJS1C_SE_EEENS5_IJSE_SB_EEEEEEENS4_39AutoVectorizingCopyWithAssumedAlignmentILi128EEENS4_14SM90_TMA_STOREES28_S2A_S2A_EEEvvEEEEvNT_6ParamsE:
	.zero		2944


//--------------------- SYMBOLS --------------------------

	.type		.nv.reservedSmem.offset0,@object
	.size		.nv.reservedSmem.offset0,0x4
	.type		.nv.reservedSmem.cap,@object
	.size		.nv.reservedSmem.cap,0x4
	.type		__assertfail,@function
